//
// Generated by NVIDIA NVVM Compiler
//
// Compiler Build ID: CL-36424714
// Cuda compilation tools, release 13.0, V13.0.88
// Based on NVVM 20.0.0
//

.version 9.0
.target sm_100
.address_size 64

	// .globl	_Z12DCT_cuda_caliPfS_i
.func  (.param .align 16 .b8 func_retval0[16]) __internal_trig_reduction_slowpathd
(
	.param .b64 __internal_trig_reduction_slowpathd_param_0
)
;
.const .align 4 .f32 device_temp;
// _ZZ12DCT_cuda_caliPfS_iE10cos_values has been demoted
// _ZZ12DCT_cuda_caliPfS_iE8S_output has been demoted
// _ZZ12DCT_cuda_caliPfS_iE7S_input has been demoted
.global .align 8 .b8 __cudart_i2opi_d[144] = {8, 93, 141, 31, 177, 95, 251, 107, 234, 146, 82, 138, 247, 57, 7, 61, 123, 241, 229, 235, 199, 186, 39, 117, 45, 234, 95, 158, 102, 63, 70, 79, 183, 9, 203, 39, 207, 126, 54, 109, 31, 109, 10, 90, 139, 17, 47, 239, 15, 152, 5, 222, 255, 151, 248, 31, 59, 40, 249, 189, 139, 95, 132, 156, 244, 57, 83, 131, 57, 214, 145, 57, 65, 126, 95, 180, 38, 112, 156, 233, 132, 68, 187, 46, 245, 53, 130, 232, 62, 167, 41, 177, 28, 235, 29, 254, 28, 146, 209, 9, 234, 46, 73, 6, 224, 210, 77, 66, 58, 110, 36, 183, 97, 197, 187, 222, 171, 99, 81, 254, 65, 144, 67, 60, 153, 149, 98, 219, 192, 221, 52, 245, 209, 87, 39, 252, 41, 21, 68, 78, 110, 131, 249, 162};
.global .align 16 .b8 __cudart_sin_cos_coeffs[128] = {70, 210, 176, 44, 241, 229, 90, 190, 146, 227, 172, 105, 227, 29, 199, 62, 161, 98, 219, 25, 160, 1, 42, 191, 24, 8, 17, 17, 17, 17, 129, 63, 84, 85, 85, 85, 85, 85, 197, 191, 0, 0, 0, 0, 0, 0, 0, 0, 0, 0, 0, 0, 0, 0, 0, 0, 100, 129, 253, 32, 131, 255, 168, 189, 40, 133, 239, 193, 167, 238, 33, 62, 217, 230, 6, 142, 79, 126, 146, 190, 233, 188, 221, 25, 160, 1, 250, 62, 71, 93, 193, 22, 108, 193, 86, 191, 81, 85, 85, 85, 85, 85, 165, 63, 0, 0, 0, 0, 0, 0, 224, 191, 0, 0, 0, 0, 0, 0, 240, 63};

.visible .entry _Z12DCT_cuda_caliPfS_i(
	.param .u32 _Z12DCT_cuda_caliPfS_i_param_0,
	.param .u64 .ptr .align 1 _Z12DCT_cuda_caliPfS_i_param_1,
	.param .u64 .ptr .align 1 _Z12DCT_cuda_caliPfS_i_param_2,
	.param .u32 _Z12DCT_cuda_caliPfS_i_param_3
)
{
	.reg .pred 	%p<16>;
	.reg .b32 	%r<95>;
	.reg .b32 	%f<96>;
	.reg .b64 	%rd<13>;
	.reg .b64 	%fd<44>;
	// demoted variable
	.shared .align 4 .b8 _ZZ12DCT_cuda_caliPfS_iE10cos_values[256];
	// demoted variable
	.shared .align 4 .b8 _ZZ12DCT_cuda_caliPfS_iE8S_output[256];
	// demoted variable
	.shared .align 4 .b8 _ZZ12DCT_cuda_caliPfS_iE7S_input[256];
	ld.param.u32 	%r36, [_Z12DCT_cuda_caliPfS_i_param_0];
	ld.param.u64 	%rd1, [_Z12DCT_cuda_caliPfS_i_param_1];
	ld.param.u64 	%rd2, [_Z12DCT_cuda_caliPfS_i_param_2];
	ld.param.u32 	%r37, [_Z12DCT_cuda_caliPfS_i_param_3];
	mov.u32 	%r1, %tid.x;
	mov.u32 	%r2, %tid.y;
	mul.lo.s32 	%r38, %r1, %r2;
	shl.b32 	%r39, %r38, 1;
	add.s32 	%r40, %r39, %r2;
	cvt.rn.f64.u32 	%fd8, %r40;
	mul.f64 	%fd9, %fd8, 0d400921FB54442D18;
	shl.b32 	%r41, %r36, 1;
	cvt.rn.f64.s32 	%fd10, %r41;
	div.rn.f64 	%fd1, %fd9, %fd10;
	abs.f64 	%fd2, %fd1;
	setp.neu.f64 	%p1, %fd2, 0d7FF0000000000000;
	@%p1 bra 	$L__BB0_2;
	mov.f64 	%fd16, 0d0000000000000000;
	mul.rn.f64 	%fd43, %fd1, %fd16;
	mov.b32 	%r87, 1;
	bra.uni 	$L__BB0_5;
$L__BB0_2:
	mul.f64 	%fd11, %fd1, 0d3FE45F306DC9C883;
	cvt.rni.s32.f64 	%r86, %fd11;
	cvt.rn.f64.s32 	%fd12, %r86;
	fma.rn.f64 	%fd13, %fd12, 0dBFF921FB54442D18, %fd1;
	fma.rn.f64 	%fd14, %fd12, 0dBC91A62633145C00, %fd13;
	fma.rn.f64 	%fd43, %fd12, 0dB97B839A252049C0, %fd14;
	setp.ltu.f64 	%p2, %fd2, 0d41E0000000000000;
	@%p2 bra 	$L__BB0_4;
	{ // callseq 0, 0
	.param .b64 param0;
	st.param.f64 	[param0], %fd1;
	.param .align 16 .b8 retval0[16];
	call.uni (retval0), 
	__internal_trig_reduction_slowpathd, 
	(
	param0
	);
	ld.param.f64 	%fd43, [retval0];
	ld.param.b32 	%r86, [retval0+8];
	} // callseq 0
$L__BB0_4:
	add.s32 	%r87, %r86, 1;
$L__BB0_5:
	shl.b32 	%r44, %r87, 6;
	cvt.u64.u32 	%rd3, %r44;
	and.b64  	%rd4, %rd3, 64;
	mov.u64 	%rd5, __cudart_sin_cos_coeffs;
	add.s64 	%rd6, %rd5, %rd4;
	mul.rn.f64 	%fd17, %fd43, %fd43;
	and.b32  	%r45, %r87, 1;
	setp.eq.b32 	%p3, %r45, 1;
	selp.f64 	%fd18, 0dBDA8FF8320FD8164, 0d3DE5DB65F9785EBA, %p3;
	ld.global.nc.v2.f64 	{%fd19, %fd20}, [%rd6];
	fma.rn.f64 	%fd21, %fd18, %fd17, %fd19;
	fma.rn.f64 	%fd22, %fd21, %fd17, %fd20;
	ld.global.nc.v2.f64 	{%fd23, %fd24}, [%rd6+16];
	fma.rn.f64 	%fd25, %fd22, %fd17, %fd23;
	fma.rn.f64 	%fd26, %fd25, %fd17, %fd24;
	ld.global.nc.v2.f64 	{%fd27, %fd28}, [%rd6+32];
	fma.rn.f64 	%fd29, %fd26, %fd17, %fd27;
	fma.rn.f64 	%fd30, %fd29, %fd17, %fd28;
	fma.rn.f64 	%fd31, %fd30, %fd43, %fd43;
	fma.rn.f64 	%fd32, %fd30, %fd17, 0d3FF0000000000000;
	selp.f64 	%fd33, %fd32, %fd31, %p3;
	and.b32  	%r46, %r87, 2;
	setp.eq.s32 	%p4, %r46, 0;
	mov.f64 	%fd34, 0d0000000000000000;
	sub.f64 	%fd35, %fd34, %fd33;
	selp.f64 	%fd36, %fd33, %fd35, %p4;
	cvt.rn.f32.f64 	%f17, %fd36;
	shl.b32 	%r47, %r1, 5;
	mov.u32 	%r48, _ZZ12DCT_cuda_caliPfS_iE10cos_values;
	add.s32 	%r8, %r48, %r47;
	shl.b32 	%r49, %r2, 2;
	add.s32 	%r50, %r8, %r49;
	st.shared.f32 	[%r50], %f17;
	mov.u32 	%r51, %ctaid.x;
	mad.lo.s32 	%r52, %r36, %r51, %r1;
	mov.u32 	%r53, %ctaid.y;
	mad.lo.s32 	%r54, %r36, %r53, %r2;
	mad.lo.s32 	%r9, %r52, %r37, %r54;
	cvta.to.global.u64 	%rd7, %rd1;
	mul.wide.s32 	%rd8, %r9, 4;
	add.s64 	%rd9, %rd7, %rd8;
	ld.global.f32 	%f18, [%rd9];
	mov.u32 	%r55, _ZZ12DCT_cuda_caliPfS_iE7S_input;
	add.s32 	%r56, %r55, %r47;
	add.s32 	%r57, %r56, %r49;
	st.shared.f32 	[%r57], %f18;
	mov.u32 	%r58, _ZZ12DCT_cuda_caliPfS_iE8S_output;
	add.s32 	%r10, %r58, %r47;
	add.s32 	%r11, %r10, %r49;
	mov.b32 	%r59, 0;
	st.shared.u32 	[%r11], %r59;
	bar.sync 	0;
	setp.lt.s32 	%p5, %r36, 1;
	ld.shared.f32 	%f94, [%r11];
	@%p5 bra 	$L__BB0_19;
	mad.lo.s32 	%r12, %r1, -28, %r8;
	add.s32 	%r13, %r48, %r49;
	and.b32  	%r14, %r36, 7;
	add.s32 	%r15, %r14, -1;
	and.b32  	%r16, %r36, 3;
	and.b32  	%r17, %r36, 2147483640;
	and.b32  	%r18, %r36, 1;
	neg.s32 	%r19, %r17;
	add.s32 	%r20, %r13, 128;
	mov.b32 	%r88, 0;
$L__BB0_7:
	setp.lt.u32 	%p6, %r36, 8;
	shl.b32 	%r64, %r88, 5;
	add.s32 	%r65, %r12, %r64;
	ld.shared.f32 	%f3, [%r65];
	mov.b32 	%r93, 0;
	@%p6 bra 	$L__BB0_10;
	add.s32 	%r68, %r55, %r64;
	add.s32 	%r90, %r68, 16;
	mov.u32 	%r89, %r20;
	mov.u32 	%r91, %r19;
$L__BB0_9:
	.pragma "nounroll";
	ld.shared.f32 	%f20, [%r90+-16];
	mul.f32 	%f21, %f20, %f3;
	ld.shared.f32 	%f22, [%r89+-128];
	fma.rn.f32 	%f23, %f21, %f22, %f94;
	ld.shared.f32 	%f24, [%r90+-12];
	mul.f32 	%f25, %f24, %f3;
	ld.shared.f32 	%f26, [%r89+-96];
	fma.rn.f32 	%f27, %f25, %f26, %f23;
	ld.shared.f32 	%f28, [%r90+-8];
	mul.f32 	%f29, %f28, %f3;
	ld.shared.f32 	%f30, [%r89+-64];
	fma.rn.f32 	%f31, %f29, %f30, %f27;
	ld.shared.f32 	%f32, [%r90+-4];
	mul.f32 	%f33, %f32, %f3;
	ld.shared.f32 	%f34, [%r89+-32];
	fma.rn.f32 	%f35, %f33, %f34, %f31;
	ld.shared.f32 	%f36, [%r90];
	mul.f32 	%f37, %f36, %f3;
	ld.shared.f32 	%f38, [%r89];
	fma.rn.f32 	%f39, %f37, %f38, %f35;
	ld.shared.f32 	%f40, [%r90+4];
	mul.f32 	%f41, %f40, %f3;
	ld.shared.f32 	%f42, [%r89+32];
	fma.rn.f32 	%f43, %f41, %f42, %f39;
	ld.shared.f32 	%f44, [%r90+8];
	mul.f32 	%f45, %f44, %f3;
	ld.shared.f32 	%f46, [%r89+64];
	fma.rn.f32 	%f47, %f45, %f46, %f43;
	ld.shared.f32 	%f48, [%r90+12];
	mul.f32 	%f49, %f48, %f3;
	ld.shared.f32 	%f50, [%r89+96];
	fma.rn.f32 	%f94, %f49, %f50, %f47;
	add.s32 	%r91, %r91, 8;
	add.s32 	%r90, %r90, 32;
	add.s32 	%r89, %r89, 256;
	setp.ne.s32 	%p7, %r91, 0;
	mov.u32 	%r93, %r17;
	@%p7 bra 	$L__BB0_9;
$L__BB0_10:
	setp.eq.s32 	%p8, %r14, 0;
	@%p8 bra 	$L__BB0_18;
	add.s32 	%r30, %r55, %r64;
	setp.lt.u32 	%p9, %r15, 3;
	@%p9 bra 	$L__BB0_13;
	shl.b32 	%r71, %r93, 2;
	add.s32 	%r72, %r30, %r71;
	ld.shared.f32 	%f52, [%r72];
	mul.f32 	%f53, %f52, %f3;
	shl.b32 	%r73, %r93, 5;
	add.s32 	%r74, %r13, %r73;
	ld.shared.f32 	%f54, [%r74];
	fma.rn.f32 	%f55, %f53, %f54, %f94;
	ld.shared.f32 	%f56, [%r72+4];
	mul.f32 	%f57, %f56, %f3;
	ld.shared.f32 	%f58, [%r74+32];
	fma.rn.f32 	%f59, %f57, %f58, %f55;
	ld.shared.f32 	%f60, [%r72+8];
	mul.f32 	%f61, %f60, %f3;
	ld.shared.f32 	%f62, [%r74+64];
	fma.rn.f32 	%f63, %f61, %f62, %f59;
	ld.shared.f32 	%f64, [%r72+12];
	mul.f32 	%f65, %f64, %f3;
	ld.shared.f32 	%f66, [%r74+96];
	fma.rn.f32 	%f94, %f65, %f66, %f63;
	add.s32 	%r93, %r93, 4;
$L__BB0_13:
	setp.eq.s32 	%p10, %r16, 0;
	@%p10 bra 	$L__BB0_18;
	setp.eq.s32 	%p11, %r16, 1;
	@%p11 bra 	$L__BB0_16;
	shl.b32 	%r75, %r93, 2;
	add.s32 	%r76, %r30, %r75;
	ld.shared.f32 	%f68, [%r76];
	mul.f32 	%f69, %f68, %f3;
	shl.b32 	%r77, %r93, 5;
	add.s32 	%r78, %r13, %r77;
	ld.shared.f32 	%f70, [%r78];
	fma.rn.f32 	%f71, %f69, %f70, %f94;
	ld.shared.f32 	%f72, [%r76+4];
	mul.f32 	%f73, %f72, %f3;
	ld.shared.f32 	%f74, [%r78+32];
	fma.rn.f32 	%f94, %f73, %f74, %f71;
	add.s32 	%r93, %r93, 2;
$L__BB0_16:
	setp.eq.s32 	%p12, %r18, 0;
	@%p12 bra 	$L__BB0_18;
	shl.b32 	%r79, %r93, 2;
	add.s32 	%r80, %r30, %r79;
	ld.shared.f32 	%f75, [%r80];
	mul.f32 	%f76, %f75, %f3;
	shl.b32 	%r81, %r93, 5;
	add.s32 	%r82, %r13, %r81;
	ld.shared.f32 	%f77, [%r82];
	fma.rn.f32 	%f94, %f76, %f77, %f94;
$L__BB0_18:
	add.s32 	%r88, %r88, 1;
	setp.ne.s32 	%p13, %r88, %r36;
	@%p13 bra 	$L__BB0_7;
$L__BB0_19:
	cvt.rn.f64.s32 	%fd37, %r36;
	mov.f64 	%fd38, 0d4000000000000000;
	div.rn.f64 	%fd39, %fd38, %fd37;
	cvt.f64.f32 	%fd40, %f94;
	mul.f64 	%fd41, %fd39, %fd40;
	cvt.rn.f32.f64 	%f78, %fd41;
	st.shared.f32 	[%r11], %f78;
	setp.ne.s32 	%p14, %r1, 0;
	@%p14 bra 	$L__BB0_21;
	ld.const.f32 	%f79, [device_temp];
	add.s32 	%r85, %r58, %r49;
	ld.shared.f32 	%f80, [%r85];
	mul.f32 	%f81, %f79, %f80;
	st.shared.f32 	[%r85], %f81;
$L__BB0_21:
	setp.ne.s32 	%p15, %r2, 0;
	@%p15 bra 	$L__BB0_23;
	ld.const.f32 	%f82, [device_temp];
	ld.shared.f32 	%f83, [%r10];
	mul.f32 	%f84, %f82, %f83;
	st.shared.f32 	[%r10], %f84;
$L__BB0_23:
	cvta.to.global.u64 	%rd10, %rd2;
	ld.shared.f32 	%f85, [%r11];
	add.s64 	%rd12, %rd10, %rd8;
	st.global.f32 	[%rd12], %f85;
	ret;

}
.func  (.param .align 16 .b8 func_retval0[16]) __internal_trig_reduction_slowpathd(
	.param .b64 __internal_trig_reduction_slowpathd_param_0
)
{
	.local .align 8 .b8 	__local_depot1[40];
	.reg .b64 	%SP;
	.reg .b64 	%SPL;
	.reg .pred 	%p<10>;
	.reg .b32 	%r<47>;
	.reg .b64 	%rd<74>;
	.reg .b64 	%fd<5>;

	mov.u64 	%SPL, __local_depot1;
	ld.param.f64 	%fd4, [__internal_trig_reduction_slowpathd_param_0];
	add.u64 	%rd1, %SPL, 0;
	{
	.reg .b32 %temp; 
	mov.b64 	{%temp, %r1}, %fd4;
	}
	shr.u32 	%r2, %r1, 20;
	and.b32  	%r3, %r2, 2047;
	setp.eq.s32 	%p1, %r3, 2047;
	mov.b32 	%r46, 0;
	@%p1 bra 	$L__BB1_9;
	add.s32 	%r20, %r3, -1024;
	mov.b64 	%rd20, %fd4;
	shl.b64 	%rd2, %rd20, 11;
	shr.u32 	%r4, %r20, 6;
	sub.s32 	%r45, 15, %r4;
	sub.s32 	%r21, 19, %r4;
	setp.lt.u32 	%p2, %r20, 128;
	selp.b32 	%r6, 18, %r21, %p2;
	setp.ge.s32 	%p3, %r45, %r6;
	mov.b64 	%rd70, 0;
	@%p3 bra 	$L__BB1_4;
	add.s32 	%r23, %r6, %r4;
	neg.s32 	%r43, %r23;
	or.b64  	%rd3, %rd2, -9223372036854775808;
	mov.b64 	%rd70, 0;
	mov.b32 	%r42, 0;
	mov.u64 	%rd25, __cudart_i2opi_d;
	mov.u32 	%r44, %r45;
$L__BB1_3:
	.pragma "nounroll";
	mul.wide.s32 	%rd22, %r42, 8;
	add.s64 	%rd23, %rd1, %rd22;
	mul.wide.s32 	%rd24, %r44, 8;
	add.s64 	%rd26, %rd25, %rd24;
	ld.global.nc.u64 	%rd27, [%rd26];
	{
	.reg .u32 %r0, %r1, %r2, %r3, %alo, %ahi, %blo, %bhi, %clo, %chi;
	mov.b64 	{%alo,%ahi}, %rd27;
	mov.b64 	{%blo,%bhi}, %rd3;
	mov.b64 	{%clo,%chi}, %rd70;
	mad.lo.cc.u32 	%r0, %alo, %blo, %clo;
	madc.hi.cc.u32 	%r1, %alo, %blo, %chi;
	madc.hi.u32 	%r2, %alo, %bhi, 0;
	mad.lo.cc.u32 	%r1, %alo, %bhi, %r1;
	madc.hi.cc.u32 	%r2, %ahi, %blo, %r2;
	madc.hi.u32 	%r3, %ahi, %bhi, 0;
	mad.lo.cc.u32 	%r1, %ahi, %blo, %r1;
	madc.lo.cc.u32 	%r2, %ahi, %bhi, %r2;
	addc.u32 	%r3, %r3, 0;
	mov.b64 	%rd28, {%r0,%r1};
	mov.b64 	%rd70, {%r2,%r3};
	}
	st.local.u64 	[%rd23], %rd28;
	add.s32 	%r44, %r44, 1;
	add.s32 	%r43, %r43, 1;
	add.s32 	%r42, %r42, 1;
	setp.ne.s32 	%p4, %r43, -15;
	mov.u32 	%r45, %r6;
	@%p4 bra 	$L__BB1_3;
$L__BB1_4:
	cvt.s64.s32 	%rd29, %r45;
	cvt.u64.u32 	%rd30, %r4;
	add.s64 	%rd31, %rd30, %rd29;
	shl.b64 	%rd32, %rd31, 3;
	add.s64 	%rd33, %rd1, %rd32;
	st.local.u64 	[%rd33+-120], %rd70;
	and.b32  	%r15, %r2, 63;
	ld.local.u64 	%rd72, [%rd1+16];
	ld.local.u64 	%rd71, [%rd1+24];
	setp.eq.s32 	%p5, %r15, 0;
	@%p5 bra 	$L__BB1_6;
	shl.b64 	%rd34, %rd71, %r15;
	shr.u64 	%rd35, %rd72, 1;
	xor.b32  	%r24, %r15, 63;
	shr.u64 	%rd36, %rd35, %r24;
	or.b64  	%rd71, %rd34, %rd36;
	ld.local.u64 	%rd37, [%rd1+8];
	shl.b64 	%rd38, %rd72, %r15;
	shr.u64 	%rd39, %rd37, 1;
	shr.u64 	%rd40, %rd39, %r24;
	or.b64  	%rd72, %rd38, %rd40;
$L__BB1_6:
	and.b32  	%r25, %r1, -2147483648;
	shr.u64 	%rd41, %rd71, 62;
	cvt.u32.u64 	%r26, %rd41;
	mov.b64 	{%r27, %r28}, %rd71;
	mov.b64 	{%r29, %r30}, %rd72;
	shf.l.wrap.b32 	%r31, %r30, %r27, 2;
	shf.l.wrap.b32 	%r32, %r27, %r28, 2;
	mov.b64 	%rd42, {%r31, %r32};
	shl.b64 	%rd43, %rd72, 2;
	shr.u64 	%rd44, %rd42, 63;
	cvt.u32.u64 	%r33, %rd44;
	add.s32 	%r34, %r33, %r26;
	setp.eq.s32 	%p6, %r25, 0;
	neg.s32 	%r35, %r34;
	selp.b32 	%r46, %r34, %r35, %p6;
	setp.gt.s64 	%p7, %rd42, -1;
	mov.b64 	%rd45, 0;
	{
	.reg .u32 %r0, %r1, %r2, %r3, %a0, %a1, %a2, %a3, %b0, %b1, %b2, %b3;
	mov.b64 	{%a0,%a1}, %rd45;
	mov.b64 	{%a2,%a3}, %rd45;
	mov.b64 	{%b0,%b1}, %rd43;
	mov.b64 	{%b2,%b3}, %rd42;
	sub.cc.u32 	%r0, %a0, %b0;
	subc.cc.u32 	%r1, %a1, %b1;
	subc.cc.u32 	%r2, %a2, %b2;
	subc.u32 	%r3, %a3, %b3;
	mov.b64 	%rd46, {%r0,%r1};
	mov.b64 	%rd47, {%r2,%r3};
	}
	xor.b32  	%r36, %r25, -2147483648;
	selp.b64 	%rd73, %rd42, %rd47, %p7;
	selp.b64 	%rd14, %rd43, %rd46, %p7;
	selp.b32 	%r17, %r25, %r36, %p7;
	clz.b64 	%r37, %rd73;
	cvt.u64.u32 	%rd15, %r37;
	setp.eq.s32 	%p8, %r37, 0;
	@%p8 bra 	$L__BB1_8;
	cvt.u32.u64 	%r38, %rd15;
	and.b32  	%r39, %r38, 63;
	shl.b64 	%rd48, %rd73, %r39;
	shr.u64 	%rd49, %rd14, 1;
	not.b32 	%r40, %r38;
	and.b32  	%r41, %r40, 63;
	shr.u64 	%rd50, %rd49, %r41;
	or.b64  	%rd73, %rd48, %rd50;
$L__BB1_8:
	mov.b64 	%rd51, -3958705157555305931;
	{
	.reg .u32 %r0, %r1, %r2, %r3, %alo, %ahi, %blo, %bhi;
	mov.b64 	{%alo,%ahi}, %rd73;
	mov.b64 	{%blo,%bhi}, %rd51;
	mul.lo.u32 	%r0, %alo, %blo;
	mul.hi.u32 	%r1, %alo, %blo;
	mad.lo.cc.u32 	%r1, %alo, %bhi, %r1;
	madc.hi.u32 	%r2, %alo, %bhi, 0;
	mad.lo.cc.u32 	%r1, %ahi, %blo, %r1;
	madc.hi.cc.u32 	%r2, %ahi, %blo, %r2;
	madc.hi.u32 	%r3, %ahi, %bhi, 0;
	mad.lo.cc.u32 	%r2, %ahi, %bhi, %r2;
	addc.u32 	%r3, %r3, 0;
	mov.b64 	%rd52, {%r0,%r1};
	mov.b64 	%rd53, {%r2,%r3};
	}
	setp.gt.s64 	%p9, %rd53, 0;
	{
	.reg .u32 %r0, %r1, %r2, %r3, %a0, %a1, %a2, %a3, %b0, %b1, %b2, %b3;
	mov.b64 	{%a0,%a1}, %rd52;
	mov.b64 	{%a2,%a3}, %rd53;
	mov.b64 	{%b0,%b1}, %rd52;
	mov.b64 	{%b2,%b3}, %rd53;
	add.cc.u32 	%r0, %a0, %b0;
	addc.cc.u32 	%r1, %a1, %b1;
	addc.cc.u32 	%r2, %a2, %b2;
	addc.u32 	%r3, %a3, %b3;
	mov.b64 	%rd54, {%r0,%r1};
	mov.b64 	%rd55, {%r2,%r3};
	}
	selp.b64 	%rd56, %rd55, %rd53, %p9;
	selp.s64 	%rd57, -1, 0, %p9;
	sub.s64 	%rd58, %rd57, %rd15;
	cvt.u64.u32 	%rd59, %r17;
	shl.b64 	%rd60, %rd59, 32;
	add.s64 	%rd61, %rd56, 1;
	shr.u64 	%rd62, %rd61, 10;
	add.s64 	%rd63, %rd62, 1;
	shr.u64 	%rd64, %rd63, 1;
	shl.b64 	%rd65, %rd58, 52;
	add.s64 	%rd66, %rd65, %rd64;
	add.s64 	%rd67, %rd66, 4602678819172646912;
	or.b64  	%rd68, %rd67, %rd60;
	mov.b64 	%fd4, %rd68;
$L__BB1_9:
	st.param.f64 	[func_retval0], %fd4;
	st.param.b32 	[func_retval0+8], %r46;
	ret;

}


// ===== COMPILED SASS (sm_100) =====

	.target	sm_100

	.elftype	@"ET_EXEC"


//--------------------- .note.nv.tkinfo           --------------------------
	.section	.note.nv.tkinfo,"",@"SHT_NOTE"
	.sectionflags	@"SHF_NOTE_NV_TKINFO"
	.tkinfo
        /*0018*/ 	.word	0x00000002
        /*0030*/ 	.string	""
        /*0030*/ 	.string	"ptxas"
        /*0030*/ 	.string	"Cuda compilation tools, release 13.0, V13.0.88"
        /*0030*/ 	.string	"Build cuda_13.0.r13.0/compiler.36424714_0"
        /*0030*/ 	.string	"-arch sm_100 -m 64 "



//--------------------- .note.nv.cuinfo           --------------------------
	.section	.note.nv.cuinfo,"",@"SHT_NOTE"
	.sectionflags	@"SHF_NOTE_NV_CUINFO"
        /*0018*/ 	.short	0x0002
        /*001a*/ 	.short	0x0064
        /*001c*/ 	.short	0x0082
	.zero		2


//--------------------- .nv.info                  --------------------------
	.section	.nv.info,"",@"SHT_CUDA_INFO"
	.align	4


	//----- nvinfo : EIATTR_REGCOUNT
	.align		4
        /*0000*/ 	.byte	0x04, 0x2f
        /*0002*/ 	.short	(.L_4 - .L_3)
	.align		4
.L_3:
        /*0004*/ 	.word	index@(_Z12DCT_cuda_caliPfS_i)
        /*0008*/ 	.word	0x00000020


	//----- nvinfo : EIATTR_FRAME_SIZE
	.align		4
.L_4:
        /*000c*/ 	.byte	0x04, 0x11
        /*000e*/ 	.short	(.L_6 - .L_5)
	.align		4
.L_5:
        /*0010*/ 	.word	index@($_Z12DCT_cuda_caliPfS_i$__internal_trig_reduction_slowpathd)
        /*0014*/ 	.word	0x00000028


	//----- nvinfo : EIATTR_FRAME_SIZE
	.align		4
.L_6:
        /*0018*/ 	.byte	0x04, 0x11
        /*001a*/ 	.short	(.L_8 - .L_7)
	.align		4
.L_7:
        /*001c*/ 	.word	index@($__internal_0_$__cuda_sm20_div_rn_f64_full)
        /*0020*/ 	.word	0x00000028


	//----- nvinfo : EIATTR_FRAME_SIZE
	.align		4
.L_8:
        /*0024*/ 	.byte	0x04, 0x11
        /*0026*/ 	.short	(.L_10 - .L_9)
	.align		4
.L_9:
        /*0028*/ 	.word	index@(_Z12DCT_cuda_caliPfS_i)
        /*002c*/ 	.word	0x00000028


	//----- nvinfo : EIATTR_MIN_STACK_SIZE
	.align		4
.L_10:
        /*0030*/ 	.byte	0x04, 0x12
        /*0032*/ 	.short	(.L_12 - .L_11)
	.align		4
.L_11:
        /*0034*/ 	.word	index@(_Z12DCT_cuda_caliPfS_i)
        /*0038*/ 	.word	0x00000028
.L_12:


//--------------------- .nv.compat                --------------------------
	.section	.nv.compat,"",@"SHT_CUDA_COMPAT_INFO"
	.align	4
        /*0000*/ 	.byte	0x02, 0x09, 0x00, 0x00, 0x02, 0x02, 0x01, 0x00, 0x02, 0x05, 0x05, 0x00, 0x03, 0x07, 0x01, 0x01
        /*0010*/ 	.byte	0x02, 0x03, 0x00, 0x00, 0x02, 0x06, 0x01, 0x00, 0x04, 0x0b, 0x08, 0x00, 0x01, 0x00, 0x00, 0x00
        /*0020*/ 	.byte	0x00, 0x00, 0x00, 0x00


//--------------------- .nv.info._Z12DCT_cuda_caliPfS_i --------------------------
	.section	.nv.info._Z12DCT_cuda_caliPfS_i,"",@"SHT_CUDA_INFO"
	.sectionflags	@""
	.align	4


	//----- nvinfo : EIATTR_CUDA_API_VERSION
	.align		4
        /*0000*/ 	.byte	0x04, 0x37
        /*0002*/ 	.short	(.L_14 - .L_13)
.L_13:
        /*0004*/ 	.word	0x00000082


	//----- nvinfo : EIATTR_KPARAM_INFO
	.align		4
.L_14:
        /*0008*/ 	.byte	0x04, 0x17
        /*000a*/ 	.short	(.L_16 - .L_15)
.L_15:
        /*000c*/ 	.word	0x00000000
        /*0010*/ 	.short	0x0003
        /*0012*/ 	.short	0x0018
        /*0014*/ 	.byte	0x00, 0xf0, 0x11, 0x00


	//----- nvinfo : EIATTR_KPARAM_INFO
	.align		4
.L_16:
        /*0018*/ 	.byte	0x04, 0x17
        /*001a*/ 	.short	(.L_18 - .L_17)
.L_17:
        /*001c*/ 	.word	0x00000000
        /*0020*/ 	.short	0x0002
        /*0022*/ 	.short	0x0010
        /*0024*/ 	.byte	0x00, 0xf5, 0x21, 0x00


	//----- nvinfo : EIATTR_KPARAM_INFO
	.align		4
.L_18:
        /*0028*/ 	.byte	0x04, 0x17
        /*002a*/ 	.short	(.L_20 - .L_19)
.L_19:
        /*002c*/ 	.word	0x00000000
        /*0030*/ 	.short	0x0001
        /*0032*/ 	.short	0x0008
        /*0034*/ 	.byte	0x00, 0xf5, 0x21, 0x00


	//----- nvinfo : EIATTR_KPARAM_INFO
	.align		4
.L_20:
        /*0038*/ 	.byte	0x04, 0x17
        /*003a*/ 	.short	(.L_22 - .L_21)
.L_21:
        /*003c*/ 	.word	0x00000000
        /*0040*/ 	.short	0x0000
        /*0042*/ 	.short	0x0000
        /*0044*/ 	.byte	0x00, 0xf0, 0x11, 0x00


	//----- nvinfo : EIATTR_SPARSE_MMA_MASK
	.align		4
.L_22:
        /*0048*/ 	.byte	0x03, 0x50
        /*004a*/ 	.short	0x0000


	//----- nvinfo : EIATTR_MAXREG_COUNT
	.align		4
        /*004c*/ 	.byte	0x03, 0x1b
        /*004e*/ 	.short	0x00ff


	//----- nvinfo : EIATTR_NUM_BARRIERS
	.align		4
        /*0050*/ 	.byte	0x02, 0x4c
        /*0052*/ 	.byte	0x01
	.zero		1


	//----- nvinfo : EIATTR_MERCURY_ISA_VERSION
	.align		4
        /*0054*/ 	.byte	0x03, 0x5f
        /*0056*/ 	.short	0x0101


	//----- nvinfo : EIATTR_VRC_CTA_INIT_COUNT
	.align		4
        /*0058*/ 	.byte	0x02, 0x4a
	.zero		1
	.zero		1


	//----- nvinfo : EIATTR_EXIT_INSTR_OFFSETS
	.align		4
        /*005c*/ 	.byte	0x04, 0x1c
        /*005e*/ 	.short	(.L_24 - .L_23)


	//   ....[0]....
.L_23:
        /*0060*/ 	.word	0x00001020


	//----- nvinfo : EIATTR_CRS_STACK_SIZE
	.align		4
.L_24:
        /*0064*/ 	.byte	0x04, 0x1e
        /*0066*/ 	.short	(.L_26 - .L_25)
.L_25:
        /*0068*/ 	.word	0x00000000


	//----- nvinfo : EIATTR_CBANK_PARAM_SIZE
	.align		4
.L_26:
        /*006c*/ 	.byte	0x03, 0x19
        /*006e*/ 	.short	0x001c


	//----- nvinfo : EIATTR_PARAM_CBANK
	.align		4
        /*0070*/ 	.byte	0x04, 0x0a
        /*0072*/ 	.short	(.L_28 - .L_27)
	.align		4
.L_27:
        /*0074*/ 	.word	index@(.nv.constant0._Z12DCT_cuda_caliPfS_i)
        /*0078*/ 	.short	0x0380
        /*007a*/ 	.short	0x001c


	//----- nvinfo : EIATTR_SW_WAR
	.align		4
.L_28:
        /*007c*/ 	.byte	0x04, 0x36
        /*007e*/ 	.short	(.L_30 - .L_29)
.L_29:
        /*0080*/ 	.word	0x00000008
.L_30:


//--------------------- .nv.callgraph             --------------------------
	.section	.nv.callgraph,"",@"SHT_CUDA_CALLGRAPH"
	.align	4
	.sectionentsize	8
	.align		4
        /*0000*/ 	.word	0x00000000
	.align		4
        /*0004*/ 	.word	0xffffffff
	.align		4
        /*0008*/ 	.word	0x00000000
	.align		4
        /*000c*/ 	.word	0xfffffffe
	.align		4
        /*0010*/ 	.word	0x00000000
	.align		4
        /*0014*/ 	.word	0xfffffffd
	.align		4
        /*0018*/ 	.word	0x00000000
	.align		4
        /*001c*/ 	.word	0xfffffffc


//--------------------- .nv.constant3             --------------------------
	.section	.nv.constant3,"a",@progbits
	.align	4
.nv.constant3:
	.type		device_temp,@object
	.size		device_temp,(.L_0 - device_temp)
device_temp:
	.zero		4
.L_0:


//--------------------- .nv.constant4             --------------------------
	.section	.nv.constant4,"a",@progbits
	.align	8
	.align		8
.nv.constant4:
        /*0000*/ 	.dword	__cudart_i2opi_d
	.align		8
        /*0008*/ 	.dword	__cudart_sin_cos_coeffs


//--------------------- .text._Z12DCT_cuda_caliPfS_i --------------------------
	.section	.text._Z12DCT_cuda_caliPfS_i,"ax",@progbits
	.align	128
        .global         _Z12DCT_cuda_caliPfS_i
        .type           _Z12DCT_cuda_caliPfS_i,@function
        .size           _Z12DCT_cuda_caliPfS_i,(.L_x_28 - _Z12DCT_cuda_caliPfS_i)
        .other          _Z12DCT_cuda_caliPfS_i,@"STO_CUDA_ENTRY STV_DEFAULT"
_Z12DCT_cuda_caliPfS_i:
.text._Z12DCT_cuda_caliPfS_i:
[----:B------:R-:W0:Y:S01]  /*0000*/  LDC R1, c[0x0][0x37c] ;  /* 0x0000df00ff017b82 */ /* 0x000e220000000800 */
[----:B------:R-:W1:Y:S01]  /*0010*/  LDCU UR4, c[0x0][0x380] ;  /* 0x00007000ff0477ac */ /* 0x000e620008000800 */
[----:B------:R-:W2:Y:S01]  /*0020*/  S2R R0, SR_TID.X ;  /* 0x0000000000007919 */ /* 0x000ea20000002100 */
[----:B------:R-:W-:Y:S01]  /*0030*/  IMAD.MOV.U32 R8, RZ, RZ, 0x1 ;  /* 0x00000001ff087424 */ /* 0x000fe200078e00ff */
[----:B------:R-:W-:Y:S01]  /*0040*/  BSSY.RECONVERGENT B0, `(.L_x_0) ;  /* 0x000001c000007945 */ /* 0x000fe20003800200 */
[----:B------:R-:W-:Y:S01]  /*0050*/  UMOV UR5, 0x400921fb ;  /* 0x400921fb00057882 */ /* 0x000fe20000000000 */
[----:B------:R-:W2:Y:S01]  /*0060*/  S2R R3, SR_TID.Y ;  /* 0x0000000000037919 */ /* 0x000ea20000002200 */
[----:B0-----:R-:W-:Y:S01]  /*0070*/  VIADD R1, R1, 0xffffffd8 ;  /* 0xffffffd801017836 */ /* 0x001fe20000000000 */
[----:B-1----:R-:W-:-:S09]  /*0080*/  USHF.L.U32 UR4, UR4, 0x1, URZ ;  /* 0x0000000104047899 */ /* 0x002fd200080006ff */
[----:B------:R-:W0:Y:S01]  /*0090*/  I2F.F64 R6, UR4 ;  /* 0x0000000400067d12 */ /* 0x000e220008201c00 */
[----:B------:R-:W-:Y:S01]  /*00a0*/  UMOV UR4, 0x54442d18 ;  /* 0x54442d1800047882 */ /* 0x000fe20000000000 */
[----:B--2---:R-:W-:-:S04]  /*00b0*/  IMAD R2, R0, R3, RZ ;  /* 0x0000000300027224 */ /* 0x004fc800078e02ff */
[----:B------:R-:W-:Y:S02]  /*00c0*/  IMAD R2, R2, 0x2, R3 ;  /* 0x0000000202027824 */ /* 0x000fe400078e0203 */
[----:B0-----:R-:W0:Y:S02]  /*00d0*/  MUFU.RCP64H R9, R7 ;  /* 0x0000000700097308 */ /* 0x001e240000001800 */
[----:B0-----:R-:W-:-:S08]  /*00e0*/  DFMA R4, -R6, R8, 1 ;  /* 0x3ff000000604742b */ /* 0x001fd00000000108 */
[----:B------:R-:W-:Y:S02]  /*00f0*/  DFMA R10, R4, R4, R4 ;  /* 0x00000004040a722b */ /* 0x000fe40000000004 */
[----:B------:R-:W0:Y:S06]  /*0100*/  I2F.F64.U32 R4, R2 ;  /* 0x0000000200047312 */ /* 0x000e2c0000201800 */
[----:B------:R-:W-:-:S08]  /*0110*/  DFMA R10, R8, R10, R8 ;  /* 0x0000000a080a722b */ /* 0x000fd00000000008 */
[----:B------:R-:W-:Y:S02]  /*0120*/  DFMA R12, -R6, R10, 1 ;  /* 0x3ff00000060c742b */ /* 0x000fe4000000010a */
[----:B0-----:R-:W-:-:S06]  /*0130*/  DMUL R8, R4, UR4 ;  /* 0x0000000404087c28 */ /* 0x001fcc0008000000 */
[----:B------:R-:W-:-:S04]  /*0140*/  DFMA R12, R10, R12, R10 ;  /* 0x0000000c0a0c722b */ /* 0x000fc8000000000a */
[----:B------:R-:W-:-:S04]  /*0150*/  FSETP.GEU.AND P1, PT, |R9|, 6.5827683646048100446e-37, PT ;  /* 0x036000000900780b */ /* 0x000fc80003f2e200 */
[----:B------:R-:W-:-:S08]  /*0160*/  DMUL R4, R8, R12 ;  /* 0x0000000c08047228 */ /* 0x000fd00000000000 */
[----:B------:R-:W-:-:S08]  /*0170*/  DFMA R10, -R6, R4, R8 ;  /* 0x00000004060a722b */ /* 0x000fd00000000108 */
[----:B------:R-:W-:-:S10]  /*0180*/  DFMA R4, R12, R10, R4 ;  /* 0x0000000a0c04722b */ /* 0x000fd40000000004 */
[----:B------:R-:W-:-:S05]  /*0190*/  FFMA R10, RZ, R7, R5 ;  /* 0x00000007ff0a7223 */ /* 0x000fca0000000005 */
[----:B------:R-:W-:-:S13]  /*01a0*/  FSETP.GT.AND P0, PT, |R10|, 1.469367938527859385e-39, PT ;  /* 0x001000000a00780b */ /* 0x000fda0003f04200 */
[----:B------:R-:W-:Y:S05]  /*01b0*/  @P0 BRA P1, `(.L_x_1) ;  /* 0x0000000000100947 */ /* 0x000fea0000800000 */
[----:B------:R-:W-:Y:S01]  /*01c0*/  IMAD.MOV.U32 R12, RZ, RZ, R8 ;  /* 0x000000ffff0c7224 */ /* 0x000fe200078e0008 */
[----:B------:R-:W-:Y:S01]  /*01d0*/  MOV R26, 0x200 ;  /* 0x00000200001a7802 */ /* 0x000fe20000000f00 */
[----:B------:R-:W-:-:S07]  /*01e0*/  IMAD.MOV.U32 R13, RZ, RZ, R9 ;  /* 0x000000ffff0d7224 */ /* 0x000fce00078e0009 */
[----:B------:R-:W-:Y:S05]  /*01f0*/  CALL.REL.NOINC `($__internal_0_$__cuda_sm20_div_rn_f64_full) ;  /* 0x0000000c008c7944 */ /* 0x000fea0003c00000 */
.L_x_1:
[----:B------:R-:W-:Y:S05]  /*0200*/  BSYNC.RECONVERGENT B0 ;  /* 0x0000000000007941 */ /* 0x000fea0003800200 */
.L_x_0:
[----:B------:R-:W-:Y:S01]  /*0210*/  DSETP.NEU.AND P0, PT, |R4|, +INF , PT ;  /* 0x7ff000000400742a */ /* 0x000fe20003f0d200 */
[----:B------:R-:W0:Y:S01]  /*0220*/  LDCU.64 UR8, c[0x0][0x358] ;  /* 0x00006b00ff0877ac */ /* 0x000e220008000a00 */
[----:B------:R-:W-:-:S12]  /*0230*/  BSSY.RECONVERGENT B1, `(.L_x_2) ;  /* 0x000001a000017945 */ /* 0x000fd80003800200 */
[----:B------:R-:W-:Y:S01]  /*0240*/  @!P0 DMUL R18, RZ, R4 ;  /* 0x00000004ff128228 */ /* 0x000fe20000000000 */
[----:B------:R-:W-:Y:S01]  /*0250*/  @!P0 IMAD.MOV.U32 R17, RZ, RZ, 0x1 ;  /* 0x00000001ff118424 */ /* 0x000fe200078e00ff */
[----:B------:R-:W-:Y:S09]  /*0260*/  @!P0 BRA `(.L_x_3) ;  /* 0x0000000000588947 */ /* 0x000ff20003800000 */
[----:B------:R-:W-:Y:S01]  /*0270*/  UMOV UR4, 0x6dc9c883 ;  /* 0x6dc9c88300047882 */ /* 0x000fe20000000000 */
[----:B------:R-:W-:Y:S01]  /*0280*/  UMOV UR5, 0x3fe45f30 ;  /* 0x3fe45f3000057882 */ /* 0x000fe20000000000 */
[C---:B------:R-:W-:Y:S01]  /*0290*/  DSETP.GE.AND P0, PT, |R4|.reuse, 2.14748364800000000000e+09, PT ;  /* 0x41e000000400742a */ /* 0x040fe20003f06200 */
[----:B------:R-:W-:Y:S01]  /*02a0*/  BSSY.RECONVERGENT B0, `(.L_x_4) ;  /* 0x0000011000007945 */ /* 0x000fe20003800200 */
[----:B------:R-:W-:Y:S01]  /*02b0*/  DMUL R6, R4, UR4 ;  /* 0x0000000404067c28 */ /* 0x000fe20008000000 */
[----:B------:R-:W-:Y:S01]  /*02c0*/  UMOV UR4, 0x54442d18 ;  /* 0x54442d1800047882 */ /* 0x000fe20000000000 */
[----:B------:R-:W-:-:S08]  /*02d0*/  UMOV UR5, 0x3ff921fb ;  /* 0x3ff921fb00057882 */ /* 0x000fd00000000000 */
[----:B------:R-:W1:Y:S08]  /*02e0*/  F2I.F64 R6, R6 ;  /* 0x0000000600067311 */ /* 0x000e700000301100 */
[----:B-1----:R-:W1:Y:S02]  /*02f0*/  I2F.F64 R18, R6 ;  /* 0x0000000600127312 */ /* 0x002e640000201c00 */
[----:B-1----:R-:W-:Y:S01]  /*0300*/  DFMA R8, R18, -UR4, R4 ;  /* 0x8000000412087c2b */ /* 0x002fe20008000004 */
[----:B------:R-:W-:Y:S01]  /*0310*/  UMOV UR4, 0x33145c00 ;  /* 0x33145c0000047882 */ /* 0x000fe20000000000 */
[----:B------:R-:W-:-:S06]  /*0320*/  UMOV UR5, 0x3c91a626 ;  /* 0x3c91a62600057882 */ /* 0x000fcc0000000000 */
[----:B------:R-:W-:Y:S01]  /*0330*/  DFMA R8, R18, -UR4, R8 ;  /* 0x8000000412087c2b */ /* 0x000fe20008000008 */
[----:B------:R-:W-:Y:S01]  /*0340*/  UMOV UR4, 0x252049c0 ;  /* 0x252049c000047882 */ /* 0x000fe20000000000 */
[----:B------:R-:W-:-:S06]  /*0350*/  UMOV UR5, 0x397b839a ;  /* 0x397b839a00057882 */ /* 0x000fcc0000000000 */
[----:B------:R-:W-:Y:S01]  /*0360*/  DFMA R18, R18, -UR4, R8 ;  /* 0x8000000412127c2b */ /* 0x000fe20008000008 */
[----:B------:R-:W-:Y:S10]  /*0370*/  @!P0 BRA `(.L_x_5) ;  /* 0x00000000000c8947 */ /* 0x000ff40003800000 */
[----:B------:R-:W-:Y:S01]  /*0380*/  IMAD.MOV.U32 R14, RZ, RZ, R5 ;  /* 0x000000ffff0e7224 */ /* 0x000fe200078e0005 */
[----:B------:R-:W-:-:S07]  /*0390*/  MOV R12, 0x3b0 ;  /* 0x000003b0000c7802 */ /* 0x000fce0000000f00 */
[----:B0-----:R-:W-:Y:S05]  /*03a0*/  CALL.REL.NOINC `($_Z12DCT_cuda_caliPfS_i$__internal_trig_reduction_slowpathd) ;  /* 0x0000001000907944 */ /* 0x001fea0003c00000 */
.L_x_5:
[----:B0-----:R-:W-:Y:S05]  /*03b0*/  BSYNC.RECONVERGENT B0 ;  /* 0x0000000000007941 */ /* 0x001fea0003800200 */
.L_x_4:
[----:B------:R-:W-:-:S07]  /*03c0*/  VIADD R17, R6, 0x1 ;  /* 0x0000000106117836 */ /* 0x000fce0000000000 */
.L_x_3:
[----:B0-----:R-:W-:Y:S05]  /*03d0*/  BSYNC.RECONVERGENT B1 ;  /* 0x0000000000017941 */ /* 0x001fea0003800200 */
.L_x_2:
[----:B------:R-:W0:Y:S01]  /*03e0*/  LDCU.64 UR4, c[0x4][0x8] ;  /* 0x01000100ff0477ac */ /* 0x000e220008000a00 */
[----:B------:R-:W-:Y:S01]  /*03f0*/  IMAD.SHL.U32 R2, R17, 0x40, RZ ;  /* 0x0000004011027824 */ /* 0x000fe200078e00ff */
[----:B------:R-:W1:Y:S01]  /*0400*/  LDC.64 R20, c[0x0][0x388] ;  /* 0x0000e200ff147b82 */ /* 0x000e620000000a00 */
[----:B------:R-:W2:Y:S03]  /*0410*/  LDCU UR7, c[0x0][0x380] ;  /* 0x00007000ff0777ac */ /* 0x000ea60008000800 */
[----:B------:R-:W-:Y:S01]  /*0420*/  LOP3.LUT R2, R2, 0x40, RZ, 0xc0, !PT ;  /* 0x0000004002027812 */ /* 0x000fe200078ec0ff */
[----:B------:R-:W3:Y:S03]  /*0430*/  LDCU UR6, c[0x0][0x398] ;  /* 0x00007300ff0677ac */ /* 0x000ee60008000800 */
[----:B0-----:R-:W-:-:S05]  /*0440*/  IADD3 R22, P0, PT, R2, UR4, RZ ;  /* 0x0000000402167c10 */ /* 0x001fca000ff1e0ff */
[----:B------:R-:W-:-:S05]  /*0450*/  IMAD.X R23, RZ, RZ, UR5, P0 ;  /* 0x00000005ff177e24 */ /* 0x000fca00080e06ff */
[----:B------:R-:W4:Y:S04]  /*0460*/  LDG.E.128.CONSTANT R4, desc[UR8][R22.64] ;  /* 0x0000000816047981 */ /* 0x000f28000c1e9d00 */
[----:B------:R-:W5:Y:S04]  /*0470*/  LDG.E.128.CONSTANT R8, desc[UR8][R22.64+0x10] ;  /* 0x0000100816087981 */ /* 0x000f68000c1e9d00 */
[----:B------:R0:W5:Y:S01]  /*0480*/  LDG.E.128.CONSTANT R12, desc[UR8][R22.64+0x20] ;  /* 0x00002008160c7981 */ /* 0x000162000c1e9d00 */
[----:B------:R-:W3:Y:S01]  /*0490*/  S2UR UR4, SR_CTAID.X ;  /* 0x00000000000479c3 */ /* 0x000ee20000002500 */
[----:B--2---:R-:W-:-:S07]  /*04a0*/  IMAD.U32 R2, RZ, RZ, UR7 ;  /* 0x00000007ff027e24 */ /* 0x004fce000f8e00ff */
[----:B------:R-:W2:Y:S01]  /*04b0*/  S2UR UR5, SR_CTAID.Y ;  /* 0x00000000000579c3 */ /* 0x000ea20000002600 */
[C---:B---3--:R-:W-:Y:S02]  /*04c0*/  IMAD R16, R2.reuse, UR4, R0 ;  /* 0x0000000402107c24 */ /* 0x048fe4000f8e0200 */
[----:B--2---:R-:W-:-:S04]  /*04d0*/  IMAD R25, R2, UR5, R3 ;  /* 0x0000000502197c24 */ /* 0x004fc8000f8e0203 */
[----:B------:R-:W-:-:S04]  /*04e0*/  IMAD R16, R16, UR6, R25 ;  /* 0x0000000610107c24 */ /* 0x000fc8000f8e0219 */
[----:B-1----:R-:W-:-:S06]  /*04f0*/  IMAD.WIDE R24, R16, 0x4, R20 ;  /* 0x0000000410187825 */ /* 0x002fcc00078e0214 */
[----:B------:R-:W2:Y:S01]  /*0500*/  LDG.E R24, desc[UR8][R24.64] ;  /* 0x0000000818187981 */ /* 0x000ea2000c1e1900 */
[----:B------:R-:W-:Y:S01]  /*0510*/  LOP3.LUT R20, R17, 0x1, RZ, 0xc0, !PT ;  /* 0x0000000111147812 */ /* 0x000fe200078ec0ff */
[----:B0-----:R-:W-:Y:S01]  /*0520*/  IMAD.MOV.U32 R22, RZ, RZ, 0x20fd8164 ;  /* 0x20fd8164ff167424 */ /* 0x001fe200078e00ff */
[----:B------:R-:W0:Y:S01]  /*0530*/  S2UR UR6, SR_CgaCtaId ;  /* 0x00000000000679c3 */ /* 0x000e220000008800 */
[----:B------:R-:W-:Y:S01]  /*0540*/  IMAD.MOV.U32 R23, RZ, RZ, 0x3da8ff83 ;  /* 0x3da8ff83ff177424 */ /* 0x000fe200078e00ff */
[----:B------:R-:W-:Y:S01]  /*0550*/  ISETP.NE.U32.AND P0, PT, R20, 0x1, PT ;  /* 0x000000011400780c */ /* 0x000fe20003f05070 */
[----:B------:R-:W-:Y:S01]  /*0560*/  DMUL R20, R18, R18 ;  /* 0x0000001212147228 */ /* 0x000fe20000000000 */
[----:B------:R-:W-:Y:S02]  /*0570*/  UMOV UR4, 0x400 ;  /* 0x0000040000047882 */ /* 0x000fe40000000000 */
[----:B------:R-:W-:Y:S01]  /*0580*/  FSEL R22, R22, -8.06006814911005101289e+34, !P0 ;  /* 0xf9785eba16167808 */ /* 0x000fe20004000000 */
[----:B------:R-:W-:Y:S01]  /*0590*/  UIADD3 UR5, UPT, UPT, UR4, 0x200, URZ ;  /* 0x0000020004057890 */ /* 0x000fe2000fffe0ff */
[----:B------:R-:W-:Y:S01]  /*05a0*/  FSEL R23, -R23, 0.11223486810922622681, !P0 ;  /* 0x3de5db6517177808 */ /* 0x000fe20004000100 */
[----:B0-----:R-:W-:-:S02]  /*05b0*/  ULEA UR7, UR6, UR4, 0x18 ;  /* 0x0000000406077291 */ /* 0x001fc4000f8ec0ff */
[----:B------:R-:W-:Y:S02]  /*05c0*/  UIADD3 UR4, UPT, UPT, UR4, 0x100, URZ ;  /* 0x0000010004047890 */ /* 0x000fe4000fffe0ff */
[----:B------:R-:W-:Y:S02]  /*05d0*/  ULEA UR5, UR6, UR5, 0x18 ;  /* 0x0000000506057291 */ /* 0x000fe4000f8ec0ff */
[----:B------:R-:W-:Y:S01]  /*05e0*/  ULEA UR4, UR6, UR4, 0x18 ;  /* 0x0000000406047291 */ /* 0x000fe2000f8ec0ff */
[----:B----4-:R-:W-:-:S08]  /*05f0*/  DFMA R4, R20, R22, R4 ;  /* 0x000000161404722b */ /* 0x010fd00000000004 */
[----:B------:R-:W-:-:S08]  /*0600*/  DFMA R4, R20, R4, R6 ;  /* 0x000000041404722b */ /* 0x000fd00000000006 */
[----:B-----5:R-:W-:-:S08]  /*0610*/  DFMA R4, R20, R4, R8 ;  /* 0x000000041404722b */ /* 0x020fd00000000008 */
[----:B------:R-:W-:Y:S01]  /*0620*/  DFMA R4, R20, R4, R10 ;  /* 0x000000041404722b */ /* 0x000fe2000000000a */
[C---:B------:R-:W-:Y:S02]  /*0630*/  LEA R11, R0.reuse, UR7, 0x5 ;  /* 0x00000007000b7c11 */ /* 0x040fe4000f8e28ff */
[----:B------:R-:W-:-:S05]  /*0640*/  LEA R10, R0, UR4, 0x5 ;  /* 0x00000004000a7c11 */ /* 0x000fca000f8e28ff */
[----:B------:R-:W-:Y:S01]  /*0650*/  DFMA R4, R20, R4, R12 ;  /* 0x000000041404722b */ /* 0x000fe2000000000c */
[----:B------:R-:W-:-:S07]  /*0660*/  IMAD R8, R3, 0x4, R10 ;  /* 0x0000000403087824 */ /* 0x000fce00078e020a */
[----:B------:R-:W-:-:S08]  /*0670*/  DFMA R4, R20, R4, R14 ;  /* 0x000000041404722b */ /* 0x000fd0000000000e */
[----:B------:R-:W-:Y:S02]  /*0680*/  DFMA R18, R4, R18, R18 ;  /* 0x000000120412722b */ /* 0x000fe40000000012 */
[----:B------:R-:W-:-:S10]  /*0690*/  DFMA R4, R20, R4, 1 ;  /* 0x3ff000001404742b */ /* 0x000fd40000000004 */
[----:B------:R-:W-:Y:S02]  /*06a0*/  FSEL R6, R4, R18, !P0 ;  /* 0x0000001204067208 */ /* 0x000fe40004000000 */
[----:B------:R-:W-:Y:S02]  /*06b0*/  FSEL R7, R5, R19, !P0 ;  /* 0x0000001305077208 */ /* 0x000fe40004000000 */
[----:B------:R-:W-:-:S04]  /*06c0*/  LOP3.LUT P0, RZ, R17, 0x2, RZ, 0xc0, !PT ;  /* 0x0000000211ff7812 */ /* 0x000fc8000780c0ff */
[----:B------:R-:W-:-:S10]  /*06d0*/  DADD R4, RZ, -R6 ;  /* 0x00000000ff047229 */ /* 0x000fd40000000806 */
[----:B------:R-:W-:Y:S02]  /*06e0*/  FSEL R4, R6, R4, !P0 ;  /* 0x0000000406047208 */ /* 0x000fe40004000000 */
[----:B------:R-:W-:Y:S01]  /*06f0*/  FSEL R5, R7, R5, !P0 ;  /* 0x0000000507057208 */ /* 0x000fe20004000000 */
[C---:B------:R-:W-:Y:S01]  /*0700*/  IMAD R7, R3.reuse, 0x4, R11 ;  /* 0x0000000403077824 */ /* 0x040fe200078e020b */
[----:B------:R-:W-:Y:S02]  /*0710*/  LEA R6, R0, UR5, 0x5 ;  /* 0x0000000500067c11 */ /* 0x000fe4000f8e28ff */
[----:B------:R-:W0:Y:S01]  /*0720*/  F2F.F32.F64 R4, R4 ;  /* 0x0000000400047310 */ /* 0x000e220000301000 */
[----:B------:R-:W-:Y:S02]  /*0730*/  ISETP.GE.AND P0, PT, R2, 0x1, PT ;  /* 0x000000010200780c */ /* 0x000fe40003f06270 */
[----:B------:R-:W-:Y:S01]  /*0740*/  IMAD R9, R3, 0x4, R6 ;  /* 0x0000000403097824 */ /* 0x000fe200078e0206 */
[----:B0-----:R0:W-:Y:S04]  /*0750*/  STS [R7], R4 ;  /* 0x0000000407007388 */ /* 0x0011e80000000800 */
[----:B--2---:R0:W-:Y:S04]  /*0760*/  STS [R9], R24 ;  /* 0x0000001809007388 */ /* 0x0041e80000000800 */
[----:B------:R0:W-:Y:S01]  /*0770*/  STS [R8], RZ ;  /* 0x000000ff08007388 */ /* 0x0001e20000000800 */
[----:B------:R-:W-:Y:S06]  /*0780*/  BAR.SYNC.DEFER_BLOCKING 0x0 ;  /* 0x0000000000007b1d */ /* 0x000fec0000010000 */
[----:B------:R0:W1:Y:S01]  /*0790*/  LDS R20, [R8] ;  /* 0x0000000008147984 */ /* 0x0000620000000800 */
[----:B------:R-:W-:Y:S05]  /*07a0*/  @!P0 BRA `(.L_x_6) ;  /* 0x0000000400888947 */ /* 0x000fea0003800000 */
[----:B0-----:R-:W-:Y:S01]  /*07b0*/  LOP3.LUT R9, R2, 0x7, RZ, 0xc0, !PT ;  /* 0x0000000702097812 */ /* 0x001fe200078ec0ff */
[----:B------:R-:W-:Y:S01]  /*07c0*/  IMAD R11, R0, -0x1c, R11 ;  /* 0xffffffe4000b7824 */ /* 0x000fe200078e020b */
[----:B------:R-:W-:Y:S01]  /*07d0*/  LEA R12, R3, UR7, 0x2 ;  /* 0x00000007030c7c11 */ /* 0x000fe2000f8e10ff */
[----:B------:R-:W-:Y:S01]  /*07e0*/  IMAD.MOV.U32 R15, RZ, RZ, RZ ;  /* 0x000000ffff0f7224 */ /* 0x000fe200078e00ff */
[C---:B------:R-:W-:Y:S01]  /*07f0*/  LOP3.LUT R13, R2.reuse, 0x7ffffff8, RZ, 0xc0, !PT ;  /* 0x7ffffff8020d7812 */ /* 0x040fe200078ec0ff */
[----:B------:R-:W-:Y:S01]  /*0800*/  VIADD R4, R9, 0xffffffff ;  /* 0xffffffff09047836 */ /* 0x000fe20000000000 */
[----:B------:R-:W-:Y:S01]  /*0810*/  LOP3.LUT R14, R2, 0x3, RZ, 0xc0, !PT ;  /* 0x00000003020e7812 */ /* 0x000fe200078ec0ff */
[----:B------:R-:W-:Y:S02]  /*0820*/  VIADD R17, R12, 0x80 ;  /* 0x000000800c117836 */ /* 0x000fe40000000000 */
[----:B------:R-:W-:Y:S01]  /*0830*/  IMAD.MOV R18, RZ, RZ, -R13 ;  /* 0x000000ffff127224 */ /* 0x000fe200078e0a0d */
[----:B------:R-:W-:-:S13]  /*0840*/  ISETP.GE.U32.AND P0, PT, R4, 0x3, PT ;  /* 0x000000030400780c */ /* 0x000fda0003f06070 */
.L_x_12:
[C---:B------:R-:W-:Y:S01]  /*0850*/  IMAD R19, R15.reuse, 0x20, R11 ;  /* 0x000000200f137824 */ /* 0x040fe200078e020b */
[----:B------:R-:W0:Y:S01]  /*0860*/  LDC R2, c[0x0][0x380] ;  /* 0x0000e000ff027b82 */ /* 0x000e220000000800 */
[----:B------:R-:W-:Y:S02]  /*0870*/  IMAD.MOV.U32 R22, RZ, RZ, R15 ;  /* 0x000000ffff167224 */ /* 0x000fe400078e000f */
[----:B------:R-:W-:Y:S02]  /*0880*/  VIADD R15, R15, 0x1 ;  /* 0x000000010f0f7836 */ /* 0x000fe40000000000 */
[----:B------:R-:W2:Y:S01]  /*0890*/  LDS R19, [R19] ;  /* 0x0000000013137984 */ /* 0x000ea20000000800 */
[----:B------:R-:W-:Y:S01]  /*08a0*/  IMAD.MOV.U32 R21, RZ, RZ, RZ ;  /* 0x000000ffff157224 */ /* 0x000fe200078e00ff */
[----:B0-----:R-:W-:Y:S02]  /*08b0*/  ISETP.GE.U32.AND P2, PT, R2, 0x8, PT ;  /* 0x000000080200780c */ /* 0x001fe40003f46070 */
[----:B------:R-:W-:-:S11]  /*08c0*/  ISETP.NE.AND P1, PT, R15, R2, PT ;  /* 0x000000020f00720c */ /* 0x000fd60003f25270 */
[----:B--2---:R-:W-:Y:S05]  /*08d0*/  @!P2 BRA `(.L_x_7) ;  /* 0x000000000090a947 */ /* 0x004fea0003800000 */
[----:B------:R-:W-:Y:S01]  /*08e0*/  LEA R23, R22, UR5, 0x5 ;  /* 0x0000000516177c11 */ /* 0x000fe2000f8e28ff */
[----:B------:R-:W-:Y:S02]  /*08f0*/  IMAD.MOV.U32 R21, RZ, RZ, R17 ;  /* 0x000000ffff157224 */ /* 0x000fe400078e0011 */
[----:B------:R-:W-:Y:S02]  /*0900*/  IMAD.MOV.U32 R24, RZ, RZ, R18 ;  /* 0x000000ffff187224 */ /* 0x000fe400078e0012 */
[----:B------:R-:W-:-:S07]  /*0910*/  VIADD R23, R23, 0x10 ;  /* 0x0000001017177836 */ /* 0x000fce0000000000 */
.L_x_8:
[----:B------:R-:W0:Y:S01]  /*0920*/  LDS.128 R4, [R23+-0x10] ;  /* 0xfffff00017047984 */ /* 0x000e220000000c00 */
[----:B------:R-:W-:-:S03]  /*0930*/  VIADD R24, R24, 0x8 ;  /* 0x0000000818187836 */ /* 0x000fc60000000000 */
[----:B------:R-:W1:Y:S02]  /*0940*/  LDS R26, [R21+-0x80] ;  /* 0xffff8000151a7984 */ /* 0x000e640000000800 */
[----:B------:R-:W-:Y:S01]  /*0950*/  ISETP.NE.AND P2, PT, R24, RZ, PT ;  /* 0x000000ff1800720c */ /* 0x000fe20003f45270 */
[----:B0-----:R-:W-:Y:S02]  /*0960*/  FMUL R25, R19, R4 ;  /* 0x0000000413197220 */ /* 0x001fe40000400000 */
[----:B------:R-:W0:Y:S02]  /*0970*/  LDS R4, [R21+-0x60] ;  /* 0xffffa00015047984 */ /* 0x000e240000000800 */
[----:B-1----:R-:W-:Y:S01]  /*0980*/  FFMA R27, R25, R26, R20 ;  /* 0x0000001a191b7223 */ /* 0x002fe20000000014 */
[C---:B------:R-:W-:Y:S01]  /*0990*/  FMUL R26, R19.reuse, R5 ;  /* 0x00000005131a7220 */ /* 0x040fe20000400000 */
[----:B------:R-:W1:Y:S01]  /*09a0*/  LDS R25, [R21+-0x40] ;  /* 0xffffc00015197984 */ /* 0x000e620000000800 */
[----:B------:R-:W-:-:S03]  /*09b0*/  FMUL R5, R19, R6 ;  /* 0x0000000613057220 */ /* 0x000fc60000400000 */
[----:B------:R-:W2:Y:S01]  /*09c0*/  LDS R20, [R21+-0x20] ;  /* 0xffffe00015147984 */ /* 0x000ea20000000800 */
[----:B0-----:R-:W-:Y:S01]  /*09d0*/  FFMA R4, R26, R4, R27 ;  /* 0x000000041a047223 */ /* 0x001fe2000000001b */
[----:B------:R-:W-:-:S03]  /*09e0*/  FMUL R26, R19, R7 ;  /* 0x00000007131a7220 */ /* 0x000fc60000400000 */
[----:B-1----:R-:W-:Y:S02]  /*09f0*/  FFMA R25, R5, R25, R4 ;  /* 0x0000001905197223 */ /* 0x002fe40000000004 */
[----:B------:R0:W1:Y:S02]  /*0a00*/  LDS.128 R4, [R23] ;  /* 0x0000000017047984 */ /* 0x0000640000000c00 */
[----:B--2---:R-:W-:Y:S02]  /*0a10*/  FFMA R20, R26, R20, R25 ;  /* 0x000000141a147223 */ /* 0x004fe40000000019 */
[----:B------:R-:W2:Y:S01]  /*0a20*/  LDS R26, [R21] ;  /* 0x00000000151a7984 */ /* 0x000ea20000000800 */
[----:B0-----:R-:W-:Y:S02]  /*0a30*/  VIADD R23, R23, 0x20 ;  /* 0x0000002017177836 */ /* 0x001fe40000000000 */
[----:B-1----:R-:W-:Y:S02]  /*0a40*/  FMUL R25, R19, R4 ;  /* 0x0000000413197220 */ /* 0x002fe40000400000 */
[----:B------:R-:W0:Y:S02]  /*0a50*/  LDS R4, [R21+0x20] ;  /* 0x0000200015047984 */ /* 0x000e240000000800 */
[----:B--2---:R-:W-:Y:S01]  /*0a60*/  FFMA R27, R25, R26, R20 ;  /* 0x0000001a191b7223 */ /* 0x004fe20000000014 */
[C---:B------:R-:W-:Y:S01]  /*0a70*/  FMUL R26, R19.reuse, R5 ;  /* 0x00000005131a7220 */ /* 0x040fe20000400000 */
[----:B------:R-:W1:Y:S01]  /*0a80*/  LDS R25, [R21+0x40] ;  /* 0x0000400015197984 */ /* 0x000e620000000800 */
[C---:B------:R-:W-:Y:S01]  /*0a90*/  FMUL R5, R19.reuse, R6 ;  /* 0x0000000613057220 */ /* 0x040fe20000400000 */
[----:B------:R-:W-:-:S02]  /*0aa0*/  FMUL R6, R19, R7 ;  /* 0x0000000713067220 */ /* 0x000fc40000400000 */
[----:B------:R2:W3:Y:S02]  /*0ab0*/  LDS R20, [R21+0x60] ;  /* 0x0000600015147984 */ /* 0x0004e40000000800 */
[----:B--2---:R-:W-:Y:S02]  /*0ac0*/  VIADD R21, R21, 0x100 ;  /* 0x0000010015157836 */ /* 0x004fe40000000000 */
[----:B0-----:R-:W-:-:S04]  /*0ad0*/  FFMA R4, R26, R4, R27 ;  /* 0x000000041a047223 */ /* 0x001fc8000000001b */
[----:B-1----:R-:W-:-:S04]  /*0ae0*/  FFMA R5, R5, R25, R4 ;  /* 0x0000001905057223 */ /* 0x002fc80000000004 */
[----:B---3--:R-:W-:Y:S01]  /*0af0*/  FFMA R20, R6, R20, R5 ;  /* 0x0000001406147223 */ /* 0x008fe20000000005 */
[----:B------:R-:W-:Y:S06]  /*0b00*/  @P2 BRA `(.L_x_8) ;  /* 0xfffffffc00842947 */ /* 0x000fec000383ffff */
[----:B------:R-:W-:-:S07]  /*0b10*/  IMAD.MOV.U32 R21, RZ, RZ, R13 ;  /* 0x000000ffff157224 */ /* 0x000fce00078e000d */
.L_x_7:
[----:B------:R-:W-:-:S13]  /*0b20*/  ISETP.NE.AND P2, PT, R9, RZ, PT ;  /* 0x000000ff0900720c */ /* 0x000fda0003f45270 */
[----:B------:R-:W-:Y:S05]  /*0b30*/  @!P2 BRA `(.L_x_9) ;  /* 0x0000000000a0a947 */ /* 0x000fea0003800000 */
[----:B------:R-:W-:Y:S02]  /*0b40*/  LEA R22, R22, UR5, 0x5 ;  /* 0x0000000516167c11 */ /* 0x000fe4000f8e28ff */
[----:B------:R-:W-:Y:S01]  /*0b50*/  ISETP.NE.AND P2, PT, R14, RZ, PT ;  /* 0x000000ff0e00720c */ /* 0x000fe20003f45270 */
[----:B------:R-:W-:-:S12]  /*0b60*/  @!P0 BRA `(.L_x_10) ;  /* 0x0000000000448947 */ /* 0x000fd80003800000 */
[C---:B------:R-:W-:Y:S02]  /*0b70*/  IMAD R26, R21.reuse, 0x4, R22 ;  /* 0x00000004151a7824 */ /* 0x040fe400078e0216 */
[C---:B------:R-:W-:Y:S02]  /*0b80*/  IMAD R28, R21.reuse, 0x20, R12 ;  /* 0x00000020151c7824 */ /* 0x040fe400078e020c */
[----:B------:R-:W-:Y:S01]  /*0b90*/  VIADD R21, R21, 0x4 ;  /* 0x0000000415157836 */ /* 0x000fe20000000000 */
[----:B------:R-:W0:Y:S04]  /*0ba0*/  LDS.64 R4, [R26] ;  /* 0x000000001a047984 */ /* 0x000e280000000a00 */
[----:B------:R-:W1:Y:S04]  /*0bb0*/  LDS R29, [R28] ;  /* 0x000000001c1d7984 */ /* 0x000e680000000800 */
[----:B------:R-:W2:Y:S04]  /*0bc0*/  LDS R23, [R28+0x20] ;  /* 0x000020001c177984 */ /* 0x000ea80000000800 */
[----:B------:R-:W3:Y:S04]  /*0bd0*/  LDS.64 R6, [R26+0x8] ;  /* 0x000008001a067984 */ /* 0x000ee80000000a00 */
[----:B------:R-:W4:Y:S04]  /*0be0*/  LDS R24, [R28+0x40] ;  /* 0x000040001c187984 */ /* 0x000f280000000800 */
[----:B------:R-:W5:Y:S01]  /*0bf0*/  LDS R25, [R28+0x60] ;  /* 0x000060001c197984 */ /* 0x000f620000000800 */
[C---:B0-----:R-:W-:Y:S01]  /*0c00*/  FMUL R27, R19.reuse, R4 ;  /* 0x00000004131b7220 */ /* 0x041fe20000400000 */
[----:B------:R-:W-:-:S03]  /*0c10*/  FMUL R5, R19, R5 ;  /* 0x0000000513057220 */ /* 0x000fc60000400000 */
[----:B-1----:R-:W-:-:S04]  /*0c20*/  FFMA R20, R27, R29, R20 ;  /* 0x0000001d1b147223 */ /* 0x002fc80000000014 */
[----:B--2---:R-:W-:Y:S01]  /*0c30*/  FFMA R5, R5, R23, R20 ;  /* 0x0000001705057223 */ /* 0x004fe20000000014 */
[C---:B---3--:R-:W-:Y:S01]  /*0c40*/  FMUL R6, R19.reuse, R6 ;  /* 0x0000000613067220 */ /* 0x048fe20000400000 */
[----:B------:R-:W-:-:S03]  /*0c50*/  FMUL R7, R19, R7 ;  /* 0x0000000713077220 */ /* 0x000fc60000400000 */
[----:B----4-:R-:W-:-:S04]  /*0c60*/  FFMA R6, R6, R24, R5 ;  /* 0x0000001806067223 */ /* 0x010fc80000000005 */
[----:B-----5:R-:W-:-:S07]  /*0c70*/  FFMA R20, R7, R25, R6 ;  /* 0x0000001907147223 */ /* 0x020fce0000000006 */
.L_x_10:
[----:B------:R-:W-:Y:S05]  /*0c80*/  @!P2 BRA `(.L_x_9) ;  /* 0x00000000004ca947 */ /* 0x000fea0003800000 */
[----:B------:R-:W-:Y:S02]  /*0c90*/  ISETP.NE.AND P2, PT, R14, 0x1, PT ;  /* 0x000000010e00780c */ /* 0x000fe40003f45270 */
[----:B------:R-:W-:-:S11]  /*0ca0*/  LOP3.LUT P3, RZ, R2, 0x1, RZ, 0xc0, !PT ;  /* 0x0000000102ff7812 */ /* 0x000fd6000786c0ff */
[----:B------:R-:W-:Y:S05]  /*0cb0*/  @!P2 BRA `(.L_x_11) ;  /* 0x000000000028a947 */ /* 0x000fea0003800000 */
[C---:B------:R-:W-:Y:S02]  /*0cc0*/  IMAD R4, R21.reuse, 0x4, R22 ;  /* 0x0000000415047824 */ /* 0x040fe400078e0216 */
[C---:B------:R-:W-:Y:S02]  /*0cd0*/  IMAD R6, R21.reuse, 0x20, R12 ;  /* 0x0000002015067824 */ /* 0x040fe400078e020c */
[----:B------:R-:W-:Y:S02]  /*0ce0*/  VIADD R21, R21, 0x2 ;  /* 0x0000000215157836 */ /* 0x000fe40000000000 */
[----:B------:R-:W0:Y:S04]  /*0cf0*/  LDS.64 R4, [R4] ;  /* 0x0000000004047984 */ /* 0x000e280000000a00 */
[----:B------:R-:W1:Y:S04]  /*0d00*/  LDS R23, [R6] ;  /* 0x0000000006177984 */ /* 0x000e680000000800 */
[----:B------:R-:W2:Y:S01]  /*0d10*/  LDS R25, [R6+0x20] ;  /* 0x0000200006197984 */ /* 0x000ea20000000800 */
[C---:B0-----:R-:W-:Y:S01]  /*0d20*/  FMUL R7, R19.reuse, R4 ;  /* 0x0000000413077220 */ /* 0x041fe20000400000 */
[----:B------:R-:W-:-:S03]  /*0d30*/  FMUL R24, R19, R5 ;  /* 0x0000000513187220 */ /* 0x000fc60000400000 */
[----:B-1----:R-:W-:-:S04]  /*0d40*/  FFMA R7, R7, R23, R20 ;  /* 0x0000001707077223 */ /* 0x002fc80000000014 */
[----:B--2---:R-:W-:-:S07]  /*0d50*/  FFMA R20, R24, R25, R7 ;  /* 0x0000001918147223 */ /* 0x004fce0000000007 */
.L_x_11:
[C---:B------:R-:W-:Y:S02]  /*0d60*/  @P3 IMAD R22, R21.reuse, 0x4, R22 ;  /* 0x0000000415163824 */ /* 0x040fe400078e0216 */
[----:B------:R-:W-:-:S04]  /*0d70*/  @P3 IMAD R4, R21, 0x20, R12 ;  /* 0x0000002015043824 */ /* 0x000fc800078e020c */
[----:B------:R-:W0:Y:S04]  /*0d80*/  @P3 LDS R22, [R22] ;  /* 0x0000000016163984 */ /* 0x000e280000000800 */
[----:B------:R-:W1:Y:S01]  /*0d90*/  @P3 LDS R4, [R4] ;  /* 0x0000000004043984 */ /* 0x000e620000000800 */
[----:B0-----:R-:W-:-:S04]  /*0da0*/  @P3 FMUL R19, R19, R22 ;  /* 0x0000001613133220 */ /* 0x001fc80000400000 */
[----:B-1----:R-:W-:-:S07]  /*0db0*/  @P3 FFMA R20, R19, R4, R20 ;  /* 0x0000000413143223 */ /* 0x002fce0000000014 */
.L_x_9:
[----:B------:R-:W-:Y:S05]  /*0dc0*/  @P1 BRA `(.L_x_12) ;  /* 0xfffffff800a01947 */ /* 0x000fea000383ffff */
.L_x_6:
[----:B0-----:R-:W0:Y:S01]  /*0dd0*/  I2F.F64 R6, R2 ;  /* 0x0000000200067312 */ /* 0x001e220000201c00 */
[----:B------:R-:W-:-:S07]  /*0de0*/  IMAD.MOV.U32 R4, RZ, RZ, 0x1 ;  /* 0x00000001ff047424 */ /* 0x000fce00078e00ff */
[----:B0-----:R-:W0:Y:S02]  /*0df0*/  MUFU.RCP64H R5, R7 ;  /* 0x0000000700057308 */ /* 0x001e240000001800 */
[----:B0-----:R-:W-:-:S08]  /*0e00*/  DFMA R12, -R6, R4, 1 ;  /* 0x3ff00000060c742b */ /* 0x001fd00000000104 */
[----:B------:R-:W-:-:S08]  /*0e10*/  DFMA R12, R12, R12, R12 ;  /* 0x0000000c0c0c722b */ /* 0x000fd0000000000c */
[----:B------:R-:W-:-:S08]  /*0e20*/  DFMA R12, R4, R12, R4 ;  /* 0x0000000c040c722b */ /* 0x000fd00000000004 */
[----:B------:R-:W-:-:S08]  /*0e30*/  DFMA R4, -R6, R12, 1 ;  /* 0x3ff000000604742b */ /* 0x000fd0000000010c */
[----:B------:R-:W-:-:S08]  /*0e40*/  DFMA R4, R12, R4, R12 ;  /* 0x000000040c04722b */ /* 0x000fd0000000000c */
[----:B------:R-:W-:-:S08]  /*0e50*/  DMUL R12, R4, 2 ;  /* 0x40000000040c7828 */ /* 0x000fd00000000000 */
[----:B------:R-:W-:-:S08]  /*0e60*/  DFMA R14, -R6, R12, 2 ;  /* 0x40000000060e742b */ /* 0x000fd0000000010c */
[----:B------:R-:W-:-:S10]  /*0e70*/  DFMA R4, R4, R14, R12 ;  /* 0x0000000e0404722b */ /* 0x000fd4000000000c */
[----:B------:R-:W-:-:S05]  /*0e80*/  FFMA R2, RZ, R7, R5 ;  /* 0x00000007ff027223 */ /* 0x000fca0000000005 */
[----:B------:R-:W-:-:S13]  /*0e90*/  FSETP.GT.AND P0, PT, |R2|, 1.469367938527859385e-39, PT ;  /* 0x001000000200780b */ /* 0x000fda0003f04200 */
[----:B------:R-:W-:Y:S05]  /*0ea0*/  @P0 BRA `(.L_x_13) ;  /* 0x0000000000100947 */ /* 0x000fea0003800000 */
[----:B------:R-:W-:Y:S01]  /*0eb0*/  IMAD.MOV.U32 R12, RZ, RZ, RZ ;  /* 0x000000ffff0c7224 */ /* 0x000fe200078e00ff */
[----:B------:R-:W-:Y:S01]  /*0ec0*/  MOV R26, 0xef0 ;  /* 0x00000ef0001a7802 */ /* 0x000fe20000000f00 */
[----:B------:R-:W-:-:S07]  /*0ed0*/  IMAD.MOV.U32 R13, RZ, RZ, 0x40000000 ;  /* 0x40000000ff0d7424 */ /* 0x000fce00078e00ff */
[----:B-1----:R-:W-:Y:S05]  /*0ee0*/  CALL.REL.NOINC `($__internal_0_$__cuda_sm20_div_rn_f64_full) ;  /* 0x0000000000507944 */ /* 0x002fea0003c00000 */
.L_x_13:
[----:B-1----:R-:W0:Y:S01]  /*0ef0*/  F2F.F64.F32 R20, R20 ;  /* 0x0000001400147310 */ /* 0x002e220000201800 */
[----:B------:R-:W-:Y:S02]  /*0f00*/  ISETP.NE.AND P0, PT, R0, RZ, PT ;  /* 0x000000ff0000720c */ /* 0x000fe40003f05270 */
[----:B------:R-:W-:-:S11]  /*0f10*/  ISETP.NE.AND P1, PT, R3, RZ, PT ;  /* 0x000000ff0300720c */ /* 0x000fd60003f25270 */
[----:B------:R-:W-:Y:S01]  /*0f20*/  @!P0 LEA R0, R3, UR4, 0x2 ;  /* 0x0000000403008c11 */ /* 0x000fe2000f8e10ff */
[----:B0-----:R-:W-:Y:S01]  /*0f30*/  DMUL R4, R20, R4 ;  /* 0x0000000414047228 */ /* 0x001fe20000000000 */
[----:B------:R-:W0:Y:S08]  /*0f40*/  @!P0 LDC R7, c[0x3][RZ] ;  /* 0x00c00000ff078b82 */ /* 0x000e300000000800 */
[----:B------:R-:W1:Y:S01]  /*0f50*/  @!P1 LDC R9, c[0x3][RZ] ;  /* 0x00c00000ff099b82 */ /* 0x000e620000000800 */
[----:B------:R-:W2:Y:S02]  /*0f60*/  F2F.F32.F64 R5, R4 ;  /* 0x0000000400057310 */ /* 0x000ea40000301000 */
[----:B--2---:R-:W-:Y:S04]  /*0f70*/  STS [R8], R5 ;  /* 0x0000000508007388 */ /* 0x004fe80000000800 */
[----:B------:R-:W0:Y:S02]  /*0f80*/  @!P0 LDS R2, [R0] ;  /* 0x0000000000028984 */ /* 0x000e240000000800 */
[----:B0-----:R-:W-:-:S05]  /*0f90*/  @!P0 FMUL R7, R2, R7 ;  /* 0x0000000702078220 */ /* 0x001fca0000400000 */
[----:B------:R-:W-:Y:S04]  /*0fa0*/  @!P0 STS [R0], R7 ;  /* 0x0000000700008388 */ /* 0x000fe80000000800 */
[----:B------:R-:W1:Y:S02]  /*0fb0*/  @!P1 LDS R2, [R10] ;  /* 0x000000000a029984 */ /* 0x000e640000000800 */
[----:B-1----:R-:W-:Y:S02]  /*0fc0*/  @!P1 FMUL R9, R2, R9 ;  /* 0x0000000902099220 */ /* 0x002fe40000400000 */
[----:B------:R-:W0:Y:S03]  /*0fd0*/  LDC.64 R2, c[0x0][0x390] ;  /* 0x0000e400ff027b82 */ /* 0x000e260000000a00 */
[----:B------:R-:W-:Y:S04]  /*0fe0*/  @!P1 STS [R10], R9 ;  /* 0x000000090a009388 */ /* 0x000fe80000000800 */
[----:B------:R-:W1:Y:S01]  /*0ff0*/  LDS R11, [R8] ;  /* 0x00000000080b7984 */ /* 0x000e620000000800 */
[----:B0-----:R-:W-:-:S05]  /*1000*/  IMAD.WIDE R16, R16, 0x4, R2 ;  /* 0x0000000410107825 */ /* 0x001fca00078e0202 */
[----:B-1----:R-:W-:Y:S01]  /*1010*/  STG.E desc[UR8][R16.64], R11 ;  /* 0x0000000b10007986 */ /* 0x002fe2000c101908 */
[----:B------:R-:W-:Y:S05]  /*1020*/  EXIT ;  /* 0x000000000000794d */ /* 0x000fea0003800000 */
        .weak           $__internal_0_$__cuda_sm20_div_rn_f64_full
        .type           $__internal_0_$__cuda_sm20_div_rn_f64_full,@function
        .size           $__internal_0_$__cuda_sm20_div_rn_f64_full,($_Z12DCT_cuda_caliPfS_i$__internal_trig_reduction_slowpathd - $__internal_0_$__cuda_sm20_div_rn_f64_full)
$__internal_0_$__cuda_sm20_div_rn_f64_full:
[C---:B------:R-:W-:Y:S01]  /*1030*/  FSETP.GEU.AND P0, PT, |R7|.reuse, 1.469367938527859385e-39, PT ;  /* 0x001000000700780b */ /* 0x040fe20003f0e200 */
[----:B------:R-:W-:Y:S01]  /*1040*/  IMAD.MOV.U32 R14, RZ, RZ, 0x1 ;  /* 0x00000001ff0e7424 */ /* 0x000fe200078e00ff */
[----:B------:R-:W-:Y:S01]  /*1050*/  LOP3.LUT R4, R7, 0x800fffff, RZ, 0xc0, !PT ;  /* 0x800fffff07047812 */ /* 0x000fe200078ec0ff */
[----:B------:R-:W-:Y:S01]  /*1060*/  BSSY.RECONVERGENT B1, `(.L_x_14) ;  /* 0x0000054000017945 */ /* 0x000fe20003800200 */
[C---:B------:R-:W-:Y:S02]  /*1070*/  FSETP.GEU.AND P2, PT, |R13|.reuse, 1.469367938527859385e-39, PT ;  /* 0x001000000d00780b */ /* 0x040fe40003f4e200 */
[----:B------:R-:W-:Y:S01]  /*1080*/  LOP3.LUT R5, R4, 0x3ff00000, RZ, 0xfc, !PT ;  /* 0x3ff0000004057812 */ /* 0x000fe200078efcff */
[----:B------:R-:W-:Y:S01]  /*1090*/  IMAD.MOV.U32 R4, RZ, RZ, R6 ;  /* 0x000000ffff047224 */ /* 0x000fe200078e0006 */
[----:B------:R-:W-:Y:S02]  /*10a0*/  LOP3.LUT R9, R13, 0x7ff00000, RZ, 0xc0, !PT ;  /* 0x7ff000000d097812 */ /* 0x000fe400078ec0ff */
[----:B------:R-:W-:-:S03]  /*10b0*/  LOP3.LUT R28, R7, 0x7ff00000, RZ, 0xc0, !PT ;  /* 0x7ff00000071c7812 */ /* 0x000fc600078ec0ff */
[----:B------:R-:W-:Y:S01]  /*10c0*/  @!P0 DMUL R4, R6, 8.98846567431157953865e+307 ;  /* 0x7fe0000006048828 */ /* 0x000fe20000000000 */
[----:B------:R-:W-:-:S03]  /*10d0*/  ISETP.GE.U32.AND P1, PT, R9, R28, PT ;  /* 0x0000001c0900720c */ /* 0x000fc60003f26070 */
[----:B------:R-:W-:Y:S01]  /*10e0*/  @!P2 LOP3.LUT R2, R7, 0x7ff00000, RZ, 0xc0, !PT ;  /* 0x7ff000000702a812 */ /* 0x000fe200078ec0ff */
[----:B------:R-:W-:Y:S01]  /*10f0*/  @!P2 IMAD.MOV.U32 R24, RZ, RZ, RZ ;  /* 0x000000ffff18a224 */ /* 0x000fe200078e00ff */
[----:B------:R-:W0:Y:S02]  /*1100*/  MUFU.RCP64H R15, R5 ;  /* 0x00000005000f7308 */ /* 0x000e240000001800 */
[----:B------:R-:W-:Y:S01]  /*1110*/  @!P2 ISETP.GE.U32.AND P3, PT, R9, R2, PT ;  /* 0x000000020900a20c */ /* 0x000fe20003f66070 */
[----:B------:R-:W-:Y:S01]  /*1120*/  IMAD.MOV.U32 R2, RZ, RZ, 0x1ca00000 ;  /* 0x1ca00000ff027424 */ /* 0x000fe200078e00ff */
[----:B------:R-:W-:-:S04]  /*1130*/  @!P0 LOP3.LUT R28, R5, 0x7ff00000, RZ, 0xc0, !PT ;  /* 0x7ff00000051c8812 */ /* 0x000fc800078ec0ff */
[----:B------:R-:W-:-:S04]  /*1140*/  @!P2 SEL R11, R2, 0x63400000, !P3 ;  /* 0x63400000020ba807 */ /* 0x000fc80005800000 */
[----:B------:R-:W-:-:S04]  /*1150*/  @!P2 LOP3.LUT R11, R11, 0x80000000, R13, 0xf8, !PT ;  /* 0x800000000b0ba812 */ /* 0x000fc800078ef80d */
[----:B------:R-:W-:Y:S01]  /*1160*/  @!P2 LOP3.LUT R25, R11, 0x100000, RZ, 0xfc, !PT ;  /* 0x001000000b19a812 */ /* 0x000fe200078efcff */
[----:B0-----:R-:W-:Y:S01]  /*1170*/  DFMA R18, R14, -R4, 1 ;  /* 0x3ff000000e12742b */ /* 0x001fe20000000804 */
[----:B------:R-:W-:-:S07]  /*1180*/  IMAD.MOV.U32 R11, RZ, RZ, R9 ;  /* 0x000000ffff0b7224 */ /* 0x000fce00078e0009 */
[----:B------:R-:W-:-:S08]  /*1190*/  DFMA R18, R18, R18, R18 ;  /* 0x000000121212722b */ /* 0x000fd00000000012 */
[----:B------:R-:W-:Y:S01]  /*11a0*/  DFMA R18, R14, R18, R14 ;  /* 0x000000120e12722b */ /* 0x000fe2000000000e */
[----:B------:R-:W-:Y:S01]  /*11b0*/  SEL R15, R2, 0x63400000, !P1 ;  /* 0x63400000020f7807 */ /* 0x000fe20004800000 */
[----:B------:R-:W-:-:S03]  /*11c0*/  IMAD.MOV.U32 R14, RZ, RZ, R12 ;  /* 0x000000ffff0e7224 */ /* 0x000fc600078e000c */
[----:B------:R-:W-:-:S03]  /*11d0*/  LOP3.LUT R15, R15, 0x800fffff, R13, 0xf8, !PT ;  /* 0x800fffff0f0f7812 */ /* 0x000fc600078ef80d */
[----:B------:R-:W-:-:S03]  /*11e0*/  DFMA R22, R18, -R4, 1 ;  /* 0x3ff000001216742b */ /* 0x000fc60000000804 */
[----:B------:R-:W-:-:S05]  /*11f0*/  @!P2 DFMA R14, R14, 2, -R24 ;  /* 0x400000000e0ea82b */ /* 0x000fca0000000818 */
[----:B------:R-:W-:-:S05]  /*1200*/  DFMA R22, R18, R22, R18 ;  /* 0x000000161216722b */ /* 0x000fca0000000012 */
[----:B------:R-:W-:-:S03]  /*1210*/  @!P2 LOP3.LUT R11, R15, 0x7ff00000, RZ, 0xc0, !PT ;  /* 0x7ff000000f0ba812 */ /* 0x000fc600078ec0ff */
[----:B------:R-:W-:Y:S02]  /*1220*/  DMUL R18, R22, R14 ;  /* 0x0000000e16127228 */ /* 0x000fe40000000000 */
[----:B------:R-:W-:-:S05]  /*1230*/  VIADD R17, R11, 0xffffffff ;  /* 0xffffffff0b117836 */ /* 0x000fca0000000000 */
[----:B------:R-:W-:Y:S01]  /*1240*/  ISETP.GT.U32.AND P0, PT, R17, 0x7feffffe, PT ;  /* 0x7feffffe1100780c */ /* 0x000fe20003f04070 */
[----:B------:R-:W-:Y:S01]  /*1250*/  VIADD R17, R28, 0xffffffff ;  /* 0xffffffff1c117836 */ /* 0x000fe20000000000 */
[----:B------:R-:W-:-:S04]  /*1260*/  DFMA R24, R18, -R4, R14 ;  /* 0x800000041218722b */ /* 0x000fc8000000000e */
[----:B------:R-:W-:-:S04]  /*1270*/  ISETP.GT.U32.OR P0, PT, R17, 0x7feffffe, P0 ;  /* 0x7feffffe1100780c */ /* 0x000fc80000704470 */
[----:B------:R-:W-:-:S09]  /*1280*/  DFMA R24, R22, R24, R18 ;  /* 0x000000181618722b */ /* 0x000fd20000000012 */
[----:B------:R-:W-:Y:S05]  /*1290*/  @P0 BRA `(.L_x_15) ;  /* 0x00000000006c0947 */ /* 0x000fea0003800000 */
[----:B------:R-:W-:-:S04]  /*12a0*/  LOP3.LUT R12, R7, 0x7ff00000, RZ, 0xc0, !PT ;  /* 0x7ff00000070c7812 */ /* 0x000fc800078ec0ff */
[CC--:B------:R-:W-:Y:S02]  /*12b0*/  VIADDMNMX R11, R9.reuse, -R12.reuse, 0xb9600000, !PT ;  /* 0xb9600000090b7446 */ /* 0x0c0fe4000780090c */
[----:B------:R-:W-:Y:S01]  /*12c0*/  ISETP.GE.U32.AND P0, PT, R9, R12, PT ;  /* 0x0000000c0900720c */ /* 0x000fe20003f06070 */
[----:B------:R-:W-:Y:S01]  /*12d0*/  IMAD.MOV.U32 R12, RZ, RZ, RZ ;  /* 0x000000ffff0c7224 */ /* 0x000fe200078e00ff */
[----:B------:R-:W-:Y:S02]  /*12e0*/  VIMNMX R11, PT, PT, R11, 0x46a00000, PT ;  /* 0x46a000000b0b7848 */ /* 0x000fe40003fe0100 */
[----:B------:R-:W-:-:S05]  /*12f0*/  SEL R2, R2, 0x63400000, !P0 ;  /* 0x6340000002027807 */ /* 0x000fca0004000000 */
[----:B------:R-:W-:-:S04]  /*1300*/  IMAD.IADD R2, R11, 0x1, -R2 ;  /* 0x000000010b027824 */ /* 0x000fc800078e0a02 */
[----:B------:R-:W-:-:S06]  /*1310*/  VIADD R13, R2, 0x7fe00000 ;  /* 0x7fe00000020d7836 */ /* 0x000fcc0000000000 */
[----:B------:R-:W-:-:S10]  /*1320*/  DMUL R18, R24, R12 ;  /* 0x0000000c18127228 */ /* 0x000fd40000000000 */
[----:B------:R-:W-:-:S13]  /*1330*/  FSETP.GTU.AND P0, PT, |R19|, 1.469367938527859385e-39, PT ;  /* 0x001000001300780b */ /* 0x000fda0003f0c200 */
[----:B------:R-:W-:Y:S05]  /*1340*/  @P0 BRA `(.L_x_16) ;  /* 0x0000000000940947 */ /* 0x000fea0003800000 */
[----:B------:R-:W-:Y:S01]  /*1350*/  DFMA R4, R24, -R4, R14 ;  /* 0x800000041804722b */ /* 0x000fe2000000000e */
[----:B------:R-:W-:-:S09]  /*1360*/  IMAD.MOV.U32 R12, RZ, RZ, RZ ;  /* 0x000000ffff0c7224 */ /* 0x000fd200078e00ff */
[C---:B------:R-:W-:Y:S02]  /*1370*/  FSETP.NEU.AND P0, PT, R5.reuse, RZ, PT ;  /* 0x000000ff0500720b */ /* 0x040fe40003f0d000 */
[----:B------:R-:W-:-:S04]  /*1380*/  LOP3.LUT R7, R5, 0x80000000, R7, 0x48, !PT ;  /* 0x8000000005077812 */ /* 0x000fc800078e4807 */
[----:B------:R-:W-:-:S07]  /*1390*/  LOP3.LUT R13, R7, R13, RZ, 0xfc, !PT ;  /* 0x0000000d070d7212 */ /* 0x000fce00078efcff */
[----:B------:R-:W-:Y:S05]  /*13a0*/  @!P0 BRA `(.L_x_16) ;  /* 0x00000000007c8947 */ /* 0x000fea0003800000 */
[----:B------:R-:W-:Y:S01]  /*13b0*/  IMAD.MOV R5, RZ, RZ, -R2 ;  /* 0x000000ffff057224 */ /* 0x000fe200078e0a02 */
[----:B------:R-:W-:Y:S01]  /*13c0*/  DMUL.RP R12, R24, R12 ;  /* 0x0000000c180c7228 */ /* 0x000fe20000008000 */
[----:B------:R-:W-:-:S06]  /*13d0*/  IMAD.MOV.U32 R4, RZ, RZ, RZ ;  /* 0x000000ffff047224 */ /* 0x000fcc00078e00ff */
[----:B------:R-:W-:-:S03]  /*13e0*/  DFMA R4, R18, -R4, R24 ;  /* 0x800000041204722b */ /* 0x000fc60000000018 */
[----:B------:R-:W-:-:S03]  /*13f0*/  LOP3.LUT R7, R13, R7, RZ, 0x3c, !PT ;  /* 0x000000070d077212 */ /* 0x000fc600078e3cff */
[----:B------:R-:W-:-:S04]  /*1400*/  IADD3 R4, PT, PT, -R2, -0x43300000, RZ ;  /* 0xbcd0000002047810 */ /* 0x000fc80007ffe1ff */
[----:B------:R-:W-:-:S04]  /*1410*/  FSETP.NEU.AND P0, PT, |R5|, R4, PT ;  /* 0x000000040500720b */ /* 0x000fc80003f0d200 */
[----:B------:R-:W-:Y:S02]  /*1420*/  FSEL R18, R12, R18, !P0 ;  /* 0x000000120c127208 */ /* 0x000fe40004000000 */
[----:B------:R-:W-:Y:S01]  /*1430*/  FSEL R19, R7, R19, !P0 ;  /* 0x0000001307137208 */ /* 0x000fe20004000000 */
[----:B------:R-:W-:Y:S06]  /*1440*/  BRA `(.L_x_16) ;  /* 0x0000000000547947 */ /* 0x000fec0003800000 */
.L_x_15:
[----:B------:R-:W-:-:S14]  /*1450*/  DSETP.NAN.AND P0, PT, R12, R12, PT ;  /* 0x0000000c0c00722a */ /* 0x000fdc0003f08000 */
[----:B------:R-:W-:Y:S05]  /*1460*/  @P0 BRA `(.L_x_17) ;  /* 0x0000000000440947 */ /* 0x000fea0003800000 */
[----:B------:R-:W-:-:S14]  /*1470*/  DSETP.NAN.AND P0, PT, R6, R6, PT ;  /* 0x000000060600722a */ /* 0x000fdc0003f08000 */
[----:B------:R-:W-:Y:S05]  /*1480*/  @P0 BRA `(.L_x_18) ;  /* 0x0000000000300947 */ /* 0x000fea0003800000 */
[----:B------:R-:W-:Y:S01]  /*1490*/  ISETP.NE.AND P0, PT, R11, R28, PT ;  /* 0x0000001c0b00720c */ /* 0x000fe20003f05270 */
[----:B------:R-:W-:Y:S02]  /*14a0*/  IMAD.MOV.U32 R18, RZ, RZ, 0x0 ;  /* 0x00000000ff127424 */ /* 0x000fe400078e00ff */
[----:B------:R-:W-:-:S10]  /*14b0*/  IMAD.MOV.U32 R19, RZ, RZ, -0x80000 ;  /* 0xfff80000ff137424 */ /* 0x000fd400078e00ff */
[----:B------:R-:W-:Y:S05]  /*14c0*/  @!P0 BRA `(.L_x_16) ;  /* 0x0000000000348947 */ /* 0x000fea0003800000 */
[----:B------:R-:W-:Y:S02]  /*14d0*/  ISETP.NE.AND P0, PT, R11, 0x7ff00000, PT ;  /* 0x7ff000000b00780c */ /* 0x000fe40003f05270 */
[----:B------:R-:W-:Y:S02]  /*14e0*/  LOP3.LUT R19, R13, 0x80000000, R7, 0x48, !PT ;  /* 0x800000000d137812 */ /* 0x000fe400078e4807 */
[----:B------:R-:W-:-:S13]  /*14f0*/  ISETP.EQ.OR P0, PT, R28, RZ, !P0 ;  /* 0x000000ff1c00720c */ /* 0x000fda0004702670 */
[----:B------:R-:W-:Y:S01]  /*1500*/  @P0 LOP3.LUT R2, R19, 0x7ff00000, RZ, 0xfc, !PT ;  /* 0x7ff0000013020812 */ /* 0x000fe200078efcff */
[----:B------:R-:W-:Y:S02]  /*1510*/  @!P0 IMAD.MOV.U32 R18, RZ, RZ, RZ ;  /* 0x000000ffff128224 */ /* 0x000fe400078e00ff */
[----:B------:R-:W-:Y:S02]  /*1520*/  @P0 IMAD.MOV.U32 R18, RZ, RZ, RZ ;  /* 0x000000ffff120224 */ /* 0x000fe400078e00ff */
[----:B------:R-:W-:Y:S01]  /*1530*/  @P0 IMAD.MOV.U32 R19, RZ, RZ, R2 ;  /* 0x000000ffff130224 */ /* 0x000fe200078e0002 */
[----:B------:R-:W-:Y:S06]  /*1540*/  BRA `(.L_x_16) ;  /* 0x0000000000147947 */ /* 0x000fec0003800000 */
.L_x_18:
[----:B------:R-:W-:Y:S01]  /*1550*/  LOP3.LUT R19, R7, 0x80000, RZ, 0xfc, !PT ;  /* 0x0008000007137812 */ /* 0x000fe200078efcff */
[----:B------:R-:W-:Y:S01]  /*1560*/  IMAD.MOV.U32 R18, RZ, RZ, R6 ;  /* 0x000000ffff127224 */ /* 0x000fe200078e0006 */
[----:B------:R-:W-:Y:S06]  /*1570*/  BRA `(.L_x_16) ;  /* 0x0000000000087947 */ /* 0x000fec0003800000 */
.L_x_17:
[----:B------:R-:W-:Y:S01]  /*1580*/  LOP3.LUT R19, R13, 0x80000, RZ, 0xfc, !PT ;  /* 0x000800000d137812 */ /* 0x000fe200078efcff */
[----:B------:R-:W-:-:S07]  /*1590*/  IMAD.MOV.U32 R18, RZ, RZ, R12 ;  /* 0x000000ffff127224 */ /* 0x000fce00078e000c */
.L_x_16:
[----:B------:R-:W-:Y:S05]  /*15a0*/  BSYNC.RECONVERGENT B1 ;  /* 0x0000000000017941 */ /* 0x000fea0003800200 */
.L_x_14:
[----:B------:R-:W-:Y:S02]  /*15b0*/  IMAD.MOV.U32 R27, RZ, RZ, 0x0 ;  /* 0x00000000ff1b7424 */ /* 0x000fe400078e00ff */
[----:B------:R-:W-:Y:S02]  /*15c0*/  IMAD.MOV.U32 R4, RZ, RZ, R18 ;  /* 0x000000ffff047224 */ /* 0x000fe400078e0012 */
[----:B------:R-:W-:Y:S01]  /*15d0*/  IMAD.MOV.U32 R5, RZ, RZ, R19 ;  /* 0x000000ffff057224 */ /* 0x000fe200078e0013 */
[----:B------:R-:W-:Y:S06]  /*15e0*/  RET.REL.NODEC R26 `(_Z12DCT_cuda_caliPfS_i) ;  /* 0xffffffe81a847950 */ /* 0x000fec0003c3ffff */
        .type           $_Z12DCT_cuda_caliPfS_i$__internal_trig_reduction_slowpathd,@function
        .size           $_Z12DCT_cuda_caliPfS_i$__internal_trig_reduction_slowpathd,(.L_x_28 - $_Z12DCT_cuda_caliPfS_i$__internal_trig_reduction_slowpathd)
$_Z12DCT_cuda_caliPfS_i$__internal_trig_reduction_slowpathd:
[----:B------:R-:W-:Y:S01]  /*15f0*/  SHF.R.U32.HI R2, RZ, 0x14, R14 ;  /* 0x00000014ff027819 */ /* 0x000fe2000001160e */
[----:B------:R-:W-:Y:S02]  /*1600*/  IMAD.MOV.U32 R11, RZ, RZ, R4 ;  /* 0x000000ffff0b7224 */ /* 0x000fe400078e0004 */
[----:B------:R-:W-:Y:S01]  /*1610*/  IMAD.MOV.U32 R6, RZ, RZ, RZ ;  /* 0x000000ffff067224 */ /* 0x000fe200078e00ff */
[----:B------:R-:W-:-:S04]  /*1620*/  LOP3.LUT R5, R2, 0x7ff, RZ, 0xc0, !PT ;  /* 0x000007ff02057812 */ /* 0x000fc800078ec0ff */
[----:B------:R-:W-:-:S13]  /*1630*/  ISETP.NE.AND P0, PT, R5, 0x7ff, PT ;  /* 0x000007ff0500780c */ /* 0x000fda0003f05270 */
[----:B------:R-:W-:Y:S05]  /*1640*/  @!P0 BRA `(.L_x_19) ;  /* 0x0000000800488947 */ /* 0x000fea0003800000 */
[----:B------:R-:W-:Y:S01]  /*1650*/  VIADD R4, R5, 0xfffffc00 ;  /* 0xfffffc0005047836 */ /* 0x000fe20000000000 */
[----:B------:R-:W-:Y:S01]  /*1660*/  BSSY.RECONVERGENT B2, `(.L_x_20) ;  /* 0x000002f000027945 */ /* 0x000fe20003800200 */
[----:B------:R-:W-:-:S03]  /*1670*/  CS2R R18, SRZ ;  /* 0x0000000000127805 */ /* 0x000fc6000001ff00 */
[----:B------:R-:W-:Y:S02]  /*1680*/  SHF.R.U32.HI R8, RZ, 0x6, R4 ;  /* 0x00000006ff087819 */ /* 0x000fe40000011604 */
[----:B------:R-:W-:Y:S02]  /*1690*/  ISETP.GE.U32.AND P0, PT, R4, 0x80, PT ;  /* 0x000000800400780c */ /* 0x000fe40003f06070 */
[C---:B------:R-:W-:Y:S02]  /*16a0*/  IADD3 R9, PT, PT, -R8.reuse, 0x13, RZ ;  /* 0x0000001308097810 */ /* 0x040fe40007ffe1ff */
[----:B------:R-:W-:Y:S02]  /*16b0*/  IADD3 R17, PT, PT, -R8, 0xf, RZ ;  /* 0x0000000f08117810 */ /* 0x000fe40007ffe1ff */
[----:B------:R-:W-:-:S04]  /*16c0*/  SEL R9, R9, 0x12, P0 ;  /* 0x0000001209097807 */ /* 0x000fc80000000000 */
[----:B------:R-:W-:-:S13]  /*16d0*/  ISETP.GE.AND P0, PT, R17, R9, PT ;  /* 0x000000091100720c */ /* 0x000fda0003f06270 */
[----:B------:R-:W-:Y:S05]  /*16e0*/  @P0 BRA `(.L_x_21) ;  /* 0x0000000000980947 */ /* 0x000fea0003800000 */
[----:B------:R-:W0:Y:S01]  /*16f0*/  LDC.64 R6, c[0x0][0x358] ;  /* 0x0000d600ff067b82 */ /* 0x000e220000000a00 */
[C---:B------:R-:W-:Y:S01]  /*1700*/  SHF.L.U64.HI R13, R11.reuse, 0xb, R14 ;  /* 0x0000000b0b0d7819 */ /* 0x040fe2000001020e */
[----:B------:R-:W-:Y:S01]  /*1710*/  BSSY.RECONVERGENT B3, `(.L_x_22) ;  /* 0x0000022000037945 */ /* 0x000fe20003800200 */
[----:B------:R-:W-:Y:S01]  /*1720*/  IMAD.SHL.U32 R11, R11, 0x800, RZ ;  /* 0x000008000b0b7824 */ /* 0x000fe200078e00ff */
[----:B------:R-:W-:Y:S01]  /*1730*/  IADD3 R15, PT, PT, RZ, -R8, -R9 ;  /* 0x80000008ff0f7210 */ /* 0x000fe20007ffe809 */
[----:B------:R-:W-:Y:S01]  /*1740*/  IMAD.MOV.U32 R10, RZ, RZ, RZ ;  /* 0x000000ffff0a7224 */ /* 0x000fe200078e00ff */
[----:B------:R-:W-:Y:S02]  /*1750*/  CS2R R18, SRZ ;  /* 0x0000000000127805 */ /* 0x000fe4000001ff00 */
[----:B------:R-:W-:-:S07]  /*1760*/  LOP3.LUT R13, R13, 0x80000000, RZ, 0xfc, !PT ;  /* 0x800000000d0d7812 */ /* 0x000fce00078efcff */
.L_x_23:
[----:B------:R-:W1:Y:S01]  /*1770*/  LDC.64 R4, c[0x4][RZ] ;  /* 0x01000000ff047b82 */ /* 0x000e620000000a00 */
[----:B0-----:R-:W-:Y:S02]  /*1780*/  R2UR UR4, R6 ;  /* 0x00000000060472ca */ /* 0x001fe400000e0000 */
[----:B------:R-:W-:Y:S01]  /*1790*/  R2UR UR5, R7 ;  /* 0x00000000070572ca */ /* 0x000fe200000e0000 */
[----:B-1----:R-:W-:-:S12]  /*17a0*/  IMAD.WIDE R4, R17, 0x8, R4 ;  /* 0x0000000811047825 */ /* 0x002fd800078e0204 */
[----:B------:R-:W2:Y:S01]  /*17b0*/  LDG.E.64.CONSTANT R4, desc[UR4][R4.64] ;  /* 0x0000000404047981 */ /* 0x000ea2000c1e9b00 */
[----:B------:R-:W-:Y:S02]  /*17c0*/  VIADD R15, R15, 0x1 ;  /* 0x000000010f0f7836 */ /* 0x000fe40000000000 */
[----:B------:R-:W-:Y:S02]  /*17d0*/  VIADD R17, R17, 0x1 ;  /* 0x0000000111117836 */ /* 0x000fe40000000000 */
[----:B--2---:R-:W-:-:S04]  /*17e0*/  IMAD.WIDE.U32 R18, P2, R4, R11, R18 ;  /* 0x0000000b04127225 */ /* 0x004fc80007840012 */
[----:B------:R-:W-:Y:S02]  /*17f0*/  IMAD R21, R4, R13, RZ ;  /* 0x0000000d04157224 */ /* 0x000fe400078e02ff */
[CC--:B------:R-:W-:Y:S02]  /*1800*/  IMAD R16, R5.reuse, R11.reuse, RZ ;  /* 0x0000000b05107224 */ /* 0x0c0fe400078e02ff */
[----:B------:R-:W-:Y:S01]  /*1810*/  IMAD.HI.U32 R23, R5, R11, RZ ;  /* 0x0000000b05177227 */ /* 0x000fe200078e00ff */
[----:B------:R-:W-:-:S03]  /*1820*/  IADD3 R19, P0, PT, R21, R19, RZ ;  /* 0x0000001315137210 */ /* 0x000fc60007f1e0ff */
[----:B------:R-:W-:Y:S01]  /*1830*/  IMAD R21, R10, 0x8, R1 ;  /* 0x000000080a157824 */ /* 0x000fe200078e0201 */
[----:B------:R-:W-:Y:S01]  /*1840*/  IADD3 R19, P1, PT, R16, R19, RZ ;  /* 0x0000001310137210 */ /* 0x000fe20007f3e0ff */
[----:B------:R-:W-:-:S04]  /*1850*/  IMAD.HI.U32 R16, R4, R13, RZ ;  /* 0x0000000d04107227 */ /* 0x000fc800078e00ff */
[----:B------:R-:W-:Y:S01]  /*1860*/  IMAD.X R4, RZ, RZ, R16, P2 ;  /* 0x000000ffff047224 */ /* 0x000fe200010e0610 */
[----:B------:R0:W-:Y:S01]  /*1870*/  STL.64 [R21], R18 ;  /* 0x0000001215007387 */ /* 0x0001e20000100a00 */
[----:B------:R-:W-:-:S03]  /*1880*/  IMAD.HI.U32 R16, R5, R13, RZ ;  /* 0x0000000d05107227 */ /* 0x000fc600078e00ff */
[----:B------:R-:W-:Y:S01]  /*1890*/  IADD3.X R4, P0, PT, R23, R4, RZ, P0, !PT ;  /* 0x0000000417047210 */ /* 0x000fe2000071e4ff */
[----:B------:R-:W-:Y:S02]  /*18a0*/  IMAD R5, R5, R13, RZ ;  /* 0x0000000d05057224 */ /* 0x000fe400078e02ff */
[----:B------:R-:W-:-:S03]  /*18b0*/  VIADD R10, R10, 0x1 ;  /* 0x000000010a0a7836 */ /* 0x000fc60000000000 */
[----:B------:R-:W-:Y:S01]  /*18c0*/  IADD3.X R5, P1, PT, R5, R4, RZ, P1, !PT ;  /* 0x0000000405057210 */ /* 0x000fe20000f3e4ff */
[----:B------:R-:W-:Y:S01]  /*18d0*/  IMAD.X R4, RZ, RZ, R16, P0 ;  /* 0x000000ffff047224 */ /* 0x000fe200000e0610 */
[----:B------:R-:W-:-:S03]  /*18e0*/  ISETP.NE.AND P0, PT, R15, -0xf, PT ;  /* 0xfffffff10f00780c */ /* 0x000fc60003f05270 */
[----:B------:R-:W-:Y:S02]  /*18f0*/  IMAD.X R4, RZ, RZ, R4, P1 ;  /* 0x000000ffff047224 */ /* 0x000fe400008e0604 */
[----:B0-----:R-:W-:Y:S02]  /*1900*/  IMAD.MOV.U32 R18, RZ, RZ, R5 ;  /* 0x000000ffff127224 */ /* 0x001fe400078e0005 */
[----:B------:R-:W-:-:S06]  /*1910*/  IMAD.MOV.U32 R19, RZ, RZ, R4 ;  /* 0x000000ffff137224 */ /* 0x000fcc00078e0004 */
[----:B------:R-:W-:Y:S05]  /*1920*/  @P0 BRA `(.L_x_23) ;  /* 0xfffffffc00900947 */ /* 0x000fea000383ffff */
[----:B------:R-:W-:Y:S05]  /*1930*/  BSYNC.RECONVERGENT B3 ;  /* 0x0000000000037941 */ /* 0x000fea0003800200 */
.L_x_22:
[----:B------:R-:W-:-:S07]  /*1940*/  IMAD.MOV.U32 R17, RZ, RZ, R9 ;  /* 0x000000ffff117224 */ /* 0x000fce00078e0009 */
.L_x_21:
[----:B------:R-:W-:Y:S05]  /*1950*/  BSYNC.RECONVERGENT B2 ;  /* 0x0000000000027941 */ /* 0x000fea0003800200 */
.L_x_20:
[----:B------:R-:W-:Y:S01]  /*1960*/  LOP3.LUT P0, R23, R2, 0x3f, RZ, 0xc0, !PT ;  /* 0x0000003f02177812 */ /* 0x000fe2000780c0ff */
[----:B------:R-:W-:-:S04]  /*1970*/  IMAD.IADD R2, R8, 0x1, R17 ;  /* 0x0000000108027824 */ /* 0x000fc800078e0211 */
[----:B------:R-:W-:-:S05]  /*1980*/  IMAD.U32 R21, R2, 0x8, R1 ;  /* 0x0000000802157824 */ /* 0x000fca00078e0001 */
[----:B------:R0:W-:Y:S04]  /*1990*/  STL.64 [R21+-0x78], R18 ;  /* 0xffff881215007387 */ /* 0x0001e80000100a00 */
[----:B------:R-:W2:Y:S04]  /*19a0*/  @P0 LDL.64 R10, [R1+0x8] ;  /* 0x00000800010a0983 */ /* 0x000ea80000100a00 */
[----:B------:R-:W3:Y:S04]  /*19b0*/  LDL.64 R4, [R1+0x10] ;  /* 0x0000100001047983 */ /* 0x000ee80000100a00 */
[----:B------:R-:W4:Y:S01]  /*19c0*/  LDL.64 R6, [R1+0x18] ;  /* 0x0000180001067983 */ /* 0x000f220000100a00 */
[----:B------:R-:W-:Y:S01]  /*19d0*/  @P0 LOP3.LUT R2, R23, 0x3f, RZ, 0x3c, !PT ;  /* 0x0000003f17020812 */ /* 0x000fe200078e3cff */
[----:B------:R-:W-:Y:S01]  /*19e0*/  BSSY.RECONVERGENT B2, `(.L_x_24) ;  /* 0x0000034000027945 */ /* 0x000fe20003800200 */
[----:B--2---:R-:W-:-:S02]  /*19f0*/  @P0 SHF.R.U64 R9, R10, 0x1, R11 ;  /* 0x000000010a090819 */ /* 0x004fc4000000120b */
[----:B------:R-:W-:Y:S02]  /*1a00*/  @P0 SHF.R.U32.HI R11, RZ, 0x1, R11 ;  /* 0x00000001ff0b0819 */ /* 0x000fe4000001160b */
[CC--:B---3--:R-:W-:Y:S02]  /*1a10*/  @P0 SHF.L.U32 R13, R4.reuse, R23.reuse, RZ ;  /* 0x00000017040d0219 */ /* 0x0c8fe400000006ff */
[----:B------:R-:W-:Y:S02]  /*1a20*/  @P0 SHF.R.U64 R8, R9, R2, R11 ;  /* 0x0000000209080219 */ /* 0x000fe4000000120b */
[--C-:B------:R-:W-:Y:S02]  /*1a30*/  @P0 SHF.R.U32.HI R17, RZ, 0x1, R5.reuse ;  /* 0x00000001ff110819 */ /* 0x100fe40000011605 */
[C-C-:B------:R-:W-:Y:S02]  /*1a40*/  @P0 SHF.R.U64 R15, R4.reuse, 0x1, R5.reuse ;  /* 0x00000001040f0819 */ /* 0x140fe40000001205 */
[----:B------:R-:W-:-:S02]  /*1a50*/  @P0 SHF.L.U64.HI R10, R4, R23, R5 ;  /* 0x00000017040a0219 */ /* 0x000fc40000010205 */
[----:B------:R-:W-:Y:S02]  /*1a60*/  @P0 SHF.R.U32.HI R9, RZ, R2, R11 ;  /* 0x00000002ff090219 */ /* 0x000fe4000001160b */
[----:B------:R-:W-:Y:S02]  /*1a70*/  @P0 LOP3.LUT R4, R13, R8, RZ, 0xfc, !PT ;  /* 0x000000080d040212 */ /* 0x000fe400078efcff */
[----:B----4-:R-:W-:Y:S02]  /*1a80*/  @P0 SHF.L.U32 R11, R6, R23, RZ ;  /* 0x00000017060b0219 */ /* 0x010fe400000006ff */
[----:B------:R-:W-:Y:S02]  /*1a90*/  @P0 SHF.R.U64 R16, R15, R2, R17 ;  /* 0x000000020f100219 */ /* 0x000fe40000001211 */
[----:B------:R-:W-:Y:S01]  /*1aa0*/  @P0 LOP3.LUT R5, R10, R9, RZ, 0xfc, !PT ;  /* 0x000000090a050212 */ /* 0x000fe200078efcff */
[----:B------:R-:W-:Y:S01]  /*1ab0*/  IMAD.SHL.U32 R10, R4, 0x4, RZ ;  /* 0x00000004040a7824 */ /* 0x000fe200078e00ff */
[----:B------:R-:W-:-:S02]  /*1ac0*/  @P0 SHF.L.U64.HI R9, R6, R23, R7 ;  /* 0x0000001706090219 */ /* 0x000fc40000010207 */
[----:B------:R-:W-:Y:S02]  /*1ad0*/  @P0 LOP3.LUT R6, R11, R16, RZ, 0xfc, !PT ;  /* 0x000000100b060212 */ /* 0x000fe400078efcff */
[----:B------:R-:W-:Y:S02]  /*1ae0*/  @P0 SHF.R.U32.HI R2, RZ, R2, R17 ;  /* 0x00000002ff020219 */ /* 0x000fe40000011611 */
[----:B------:R-:W-:Y:S02]  /*1af0*/  SHF.L.U64.HI R11, R4, 0x2, R5 ;  /* 0x00000002040b7819 */ /* 0x000fe40000010205 */
[----:B------:R-:W-:Y:S02]  /*1b00*/  @P0 LOP3.LUT R7, R9, R2, RZ, 0xfc, !PT ;  /* 0x0000000209070212 */ /* 0x000fe400078efcff */
[----:B------:R-:W-:Y:S02]  /*1b10*/  SHF.L.W.U32.HI R5, R5, 0x2, R6 ;  /* 0x0000000205057819 */ /* 0x000fe40000010e06 */
[----:B------:R-:W-:-:S02]  /*1b20*/  IADD3 RZ, P0, PT, RZ, -R10, RZ ;  /* 0x8000000affff7210 */ /* 0x000fc40007f1e0ff */
[----:B------:R-:W-:Y:S02]  /*1b30*/  LOP3.LUT R2, RZ, R11, RZ, 0x33, !PT ;  /* 0x0000000bff027212 */ /* 0x000fe400078e33ff */
[----:B------:R-:W-:Y:S02]  /*1b40*/  SHF.L.W.U32.HI R6, R6, 0x2, R7 ;  /* 0x0000000206067819 */ /* 0x000fe40000010e07 */
[----:B------:R-:W-:Y:S02]  /*1b50*/  LOP3.LUT R4, RZ, R5, RZ, 0x33, !PT ;  /* 0x00000005ff047212 */ /* 0x000fe400078e33ff */
[----:B------:R-:W-:Y:S02]  /*1b60*/  IADD3.X R8, P0, PT, RZ, R2, RZ, P0, !PT ;  /* 0x00000002ff087210 */ /* 0x000fe4000071e4ff */
[----:B------:R-:W-:Y:S02]  /*1b70*/  LOP3.LUT R9, RZ, R6, RZ, 0x33, !PT ;  /* 0x00000006ff097212 */ /* 0x000fe400078e33ff */
[----:B------:R-:W-:-:S02]  /*1b80*/  IADD3.X R2, P1, PT, RZ, R4, RZ, P0, !PT ;  /* 0x00000004ff027210 */ /* 0x000fc4000073e4ff */
[----:B------:R-:W-:-:S03]  /*1b90*/  ISETP.GT.U32.AND P2, PT, R5, -0x1, PT ;  /* 0xffffffff0500780c */ /* 0x000fc60003f44070 */
[----:B------:R-:W-:Y:S01]  /*1ba0*/  IMAD.X R9, RZ, RZ, R9, P1 ;  /* 0x000000ffff097224 */ /* 0x000fe200008e0609 */
[----:B------:R-:W-:-:S04]  /*1bb0*/  ISETP.GT.AND.EX P0, PT, R6, -0x1, PT, P2 ;  /* 0xffffffff0600780c */ /* 0x000fc80003f04320 */
[----:B------:R-:W-:Y:S02]  /*1bc0*/  SEL R4, R6, R9, P0 ;  /* 0x0000000906047207 */ /* 0x000fe40000000000 */
[----:B------:R-:W-:Y:S02]  /*1bd0*/  SEL R15, R5, R2, P0 ;  /* 0x00000002050f7207 */ /* 0x000fe40000000000 */
[----:B------:R-:W-:Y:S02]  /*1be0*/  ISETP.NE.U32.AND P1, PT, R4, RZ, PT ;  /* 0x000000ff0400720c */ /* 0x000fe40003f25070 */
[----:B------:R-:W-:Y:S02]  /*1bf0*/  SEL R11, R11, R8, P0 ;  /* 0x000000080b0b7207 */ /* 0x000fe40000000000 */
[----:B------:R-:W-:Y:S01]  /*1c00*/  SEL R5, R15, R4, !P1 ;  /* 0x000000040f057207 */ /* 0x000fe20004800000 */
[----:B------:R-:W-:-:S05]  /*1c10*/  @!P0 IMAD.MOV R10, RZ, RZ, -R10 ;  /* 0x000000ffff0a8224 */ /* 0x000fca00078e0a0a */
[----:B------:R-:W1:Y:S02]  /*1c20*/  FLO.U32 R5, R5 ;  /* 0x0000000500057300 */ /* 0x000e6400000e0000 */
[C---:B-1----:R-:W-:Y:S02]  /*1c30*/  IADD3 R9, PT, PT, -R5.reuse, 0x1f, RZ ;  /* 0x0000001f05097810 */ /* 0x042fe40007ffe1ff */
[----:B------:R-:W-:-:S03]  /*1c40*/  IADD3 R2, PT, PT, -R5, 0x3f, RZ ;  /* 0x0000003f05027810 */ /* 0x000fc60007ffe1ff */
[----:B------:R-:W-:-:S05]  /*1c50*/  @P1 IMAD.MOV R2, RZ, RZ, R9 ;  /* 0x000000ffff021224 */ /* 0x000fca00078e0209 */
[----:B------:R-:W-:-:S13]  /*1c60*/  ISETP.NE.AND P1, PT, R2, RZ, PT ;  /* 0x000000ff0200720c */ /* 0x000fda0003f25270 */
[----:B0-----:R-:W-:Y:S05]  /*1c70*/  @!P1 BRA `(.L_x_25) ;  /* 0x0000000000289947 */ /* 0x001fea0003800000 */
[--C-:B------:R-:W-:Y:S02]  /*1c80*/  SHF.R.U64 R9, R10, 0x1, R11.reuse ;  /* 0x000000010a097819 */ /* 0x100fe4000000120b */
[C---:B------:R-:W-:Y:S02]  /*1c90*/  LOP3.LUT R5, R2.reuse, 0x3f, RZ, 0xc0, !PT ;  /* 0x0000003f02057812 */ /* 0x040fe400078ec0ff */
[----:B------:R-:W-:Y:S02]  /*1ca0*/  SHF.R.U32.HI R11, RZ, 0x1, R11 ;  /* 0x00000001ff0b7819 */ /* 0x000fe4000001160b */
[----:B------:R-:W-:Y:S02]  /*1cb0*/  LOP3.LUT R8, R2, 0x3f, RZ, 0xc, !PT ;  /* 0x0000003f02087812 */ /* 0x000fe400078e0cff */
[CC--:B------:R-:W-:Y:S02]  /*1cc0*/  SHF.L.U64.HI R13, R15.reuse, R5.reuse, R4 ;  /* 0x000000050f0d7219 */ /* 0x0c0fe40000010204 */
[----:B------:R-:W-:-:S02]  /*1cd0*/  SHF.L.U32 R5, R15, R5, RZ ;  /* 0x000000050f057219 */ /* 0x000fc400000006ff */
[-CC-:B------:R-:W-:Y:S02]  /*1ce0*/  SHF.R.U64 R4, R9, R8.reuse, R11.reuse ;  /* 0x0000000809047219 */ /* 0x180fe4000000120b */
[----:B------:R-:W-:Y:S02]  /*1cf0*/  SHF.R.U32.HI R8, RZ, R8, R11 ;  /* 0x00000008ff087219 */ /* 0x000fe4000001160b */
[----:B------:R-:W-:Y:S02]  /*1d00*/  LOP3.LUT R15, R5, R4, RZ, 0xfc, !PT ;  /* 0x00000004050f7212 */ /* 0x000fe400078efcff */
[----:B------:R-:W-:-:S07]  /*1d10*/  LOP3.LUT R4, R13, R8, RZ, 0xfc, !PT ;  /* 0x000000080d047212 */ /* 0x000fce00078efcff */
.L_x_25:
[----:B------:R-:W-:Y:S05]  /*1d20*/  BSYNC.RECONVERGENT B2 ;  /* 0x0000000000027941 */ /* 0x000fea0003800200 */
.L_x_24:
[----:B------:R-:W-:Y:S01]  /*1d30*/  IMAD.WIDE.U32 R10, R15, 0x2168c235, RZ ;  /* 0x2168c2350f0a7825 */ /* 0x000fe200078e00ff */
[----:B------:R-:W-:-:S03]  /*1d40*/  SHF.R.U32.HI R7, RZ, 0x1e, R7 ;  /* 0x0000001eff077819 */ /* 0x000fc60000011607 */
[----:B------:R-:W-:Y:S01]  /*1d50*/  IMAD.MOV.U32 R8, RZ, RZ, R11 ;  /* 0x000000ffff087224 */ /* 0x000fe200078e000b */
[----:B------:R-:W-:Y:S01]  /*1d60*/  IADD3 RZ, P1, PT, R10, R10, RZ ;  /* 0x0000000a0aff7210 */ /* 0x000fe20007f3e0ff */
[----:B------:R-:W-:Y:S01]  /*1d70*/  IMAD.MOV.U32 R9, RZ, RZ, RZ ;  /* 0x000000ffff097224 */ /* 0x000fe200078e00ff */
[----:B------:R-:W-:Y:S01]  /*1d80*/  LEA.HI R6, R6, R7, RZ, 0x1 ;  /* 0x0000000706067211 */ /* 0x000fe200078f08ff */
[----:B------:R-:W-:-:S04]  /*1d90*/  IMAD.HI.U32 R5, R4, -0x36f0255e, RZ ;  /* 0xc90fdaa204057827 */ /* 0x000fc800078e00ff */
[----:B------:R-:W-:-:S04]  /*1da0*/  IMAD.WIDE.U32 R8, R15, -0x36f0255e, R8 ;  /* 0xc90fdaa20f087825 */ /* 0x000fc800078e0008 */
[C---:B------:R-:W-:Y:S02]  /*1db0*/  IMAD R11, R4.reuse, -0x36f0255e, RZ ;  /* 0xc90fdaa2040b7824 */ /* 0x040fe400078e02ff */
[----:B------:R-:W-:-:S04]  /*1dc0*/  IMAD.WIDE.U32 R8, P2, R4, 0x2168c235, R8 ;  /* 0x2168c23504087825 */ /* 0x000fc80007840008 */
[----:B------:R-:W-:Y:S01]  /*1dd0*/  IMAD.X R4, RZ, RZ, R5, P2 ;  /* 0x000000ffff047224 */ /* 0x000fe200010e0605 */
[----:B------:R-:W-:Y:S02]  /*1de0*/  IADD3 R5, P2, PT, R11, R9, RZ ;  /* 0x000000090b057210 */ /* 0x000fe40007f5e0ff */
[----:B------:R-:W-:Y:S02]  /*1df0*/  IADD3.X RZ, P1, PT, R8, R8, RZ, P1, !PT ;  /* 0x0000000808ff7210 */ /* 0x000fe40000f3e4ff */
[C---:B------:R-:W-:Y:S01]  /*1e00*/  ISETP.GT.U32.AND P3, PT, R5.reuse, RZ, PT ;  /* 0x000000ff0500720c */ /* 0x040fe20003f64070 */
[----:B------:R-:W-:Y:S01]  /*1e10*/  IMAD.X R4, RZ, RZ, R4, P2 ;  /* 0x000000ffff047224 */ /* 0x000fe200010e0604 */
[----:B------:R-:W-:-:S04]  /*1e20*/  IADD3.X R8, P2, PT, R5, R5, RZ, P1, !PT ;  /* 0x0000000505087210 */ /* 0x000fc80000f5e4ff */
[C---:B------:R-:W-:Y:S01]  /*1e30*/  ISETP.GT.AND.EX P1, PT, R4.reuse, RZ, PT, P3 ;  /* 0x000000ff0400720c */ /* 0x040fe20003f24330 */
[----:B------:R-:W-:-:S03]  /*1e40*/  IMAD.X R9, R4, 0x1, R4, P2 ;  /* 0x0000000104097824 */ /* 0x000fc600010e0604 */
[----:B------:R-:W-:Y:S02]  /*1e50*/  SEL R8, R8, R5, P1 ;  /* 0x0000000508087207 */ /* 0x000fe40000800000 */
[----:B------:R-:W-:Y:S02]  /*1e60*/  SEL R9, R9, R4, P1 ;  /* 0x0000000409097207 */ /* 0x000fe40000800000 */
[----:B------:R-:W-:Y:S02]  /*1e70*/  IADD3 R4, P2, PT, R8, 0x1, RZ ;  /* 0x0000000108047810 */ /* 0x000fe40007f5e0ff */
[----:B------:R-:W-:Y:S02]  /*1e80*/  SEL R5, RZ, 0xffffffff, !P1 ;  /* 0xffffffffff057807 */ /* 0x000fe40004800000 */
[----:B------:R-:W-:Y:S01]  /*1e90*/  LOP3.LUT P1, R14, R14, 0x80000000, RZ, 0xc0, !PT ;  /* 0x800000000e0e7812 */ /* 0x000fe2000782c0ff */
[----:B------:R-:W-:Y:S02]  /*1ea0*/  IMAD.X R9, RZ, RZ, R9, P2 ;  /* 0x000000ffff097224 */ /* 0x000fe400010e0609 */
[----:B------:R-:W-:Y:S01]  /*1eb0*/  IMAD.IADD R5, R5, 0x1, -R2 ;  /* 0x0000000105057824 */ /* 0x000fe200078e0a02 */
[----:B------:R-:W-:-:S02]  /*1ec0*/  @!P0 LOP3.LUT R14, R14, 0x80000000, RZ, 0x3c, !PT ;  /* 0x800000000e0e8812 */ /* 0x000fc400078e3cff */
[----:B------:R-:W-:Y:S01]  /*1ed0*/  SHF.R.U64 R4, R4, 0xa, R9 ;  /* 0x0000000a04047819 */ /* 0x000fe20000001209 */
[----:B------:R-:W-:-:S03]  /*1ee0*/  IMAD.SHL.U32 R5, R5, 0x100000, RZ ;  /* 0x0010000005057824 */ /* 0x000fc600078e00ff */
[----:B------:R-:W-:-:S03]  /*1ef0*/  IADD3 R4, P2, PT, R4, 0x1, RZ ;  /* 0x0000000104047810 */ /* 0x000fc60007f5e0ff */
[----:B------:R-:W-:Y:S01]  /*1f00*/  @P1 IMAD.MOV R6, RZ, RZ, -R6 ;  /* 0x000000ffff061224 */ /* 0x000fe200078e0a06 */
[----:B------:R-:W-:-:S04]  /*1f10*/  LEA.HI.X R9, R9, RZ, RZ, 0x16, P2 ;  /* 0x000000ff09097211 */ /* 0x000fc800010fb4ff */
[--C-:B------:R-:W-:Y:S02]  /*1f20*/  SHF.R.U64 R2, R4, 0x1, R9.reuse ;  /* 0x0000000104027819 */ /* 0x100fe40000001209 */
[----:B------:R-:W-:Y:S02]  /*1f30*/  SHF.R.U32.HI R4, RZ, 0x1, R9 ;  /* 0x00000001ff047819 */ /* 0x000fe40000011609 */
[----:B------:R-:W-:-:S04]  /*1f40*/  IADD3 R11, P2, P3, RZ, RZ, R2 ;  /* 0x000000ffff0b7210 */ /* 0x000fc80007b5e002 */
[----:B------:R-:W-:-:S04]  /*1f50*/  IADD3.X R5, PT, PT, R5, 0x3fe00000, R4, P2, P3 ;  /* 0x3fe0000005057810 */ /* 0x000fc800017e6404 */
[----:B------:R-:W-:-:S07]  /*1f60*/  LOP3.LUT R14, R5, R14, RZ, 0xfc, !PT ;  /* 0x0000000e050e7212 */ /* 0x000fce00078efcff */
.L_x_19:
[----:B------:R-:W-:Y:S02]  /*1f70*/  IMAD.MOV.U32 R13, RZ, RZ, 0x0 ;  /* 0x00000000ff0d7424 */ /* 0x000fe400078e00ff */
[----:B------:R-:W-:Y:S02]  /*1f80*/  IMAD.MOV.U32 R18, RZ, RZ, R11 ;  /* 0x000000ffff127224 */ /* 0x000fe400078e000b */
[----:B------:R-:W-:Y:S01]  /*1f90*/  IMAD.MOV.U32 R19, RZ, RZ, R14 ;  /* 0x000000ffff137224 */ /* 0x000fe200078e000e */
[----:B------:R-:W-:Y:S06]  /*1fa0*/  RET.REL.NODEC R12 `(_Z12DCT_cuda_caliPfS_i) ;  /* 0xffffffe00c147950 */ /* 0x000fec0003c3ffff */
.L_x_26:
[----:B------:R-:W-:-:S00]  /*1fb0*/  BRA `(.L_x_26) ;  /* 0xfffffffc00fc7947 */ /* 0x000fc0000383ffff */
[----:B------:R-:W-:-:S00]  /*1fc0*/  NOP ;  /* 0x0000000000007918 */ /* 0x000fc00000000000 */
        /* <DEDUP_REMOVED lines=11> */
.L_x_28:


//--------------------- .nv.global.init           --------------------------
	.section	.nv.global.init,"aw",@progbits
	.align	16
.nv.global.init:
	.type		__cudart_sin_cos_coeffs,@object
	.size		__cudart_sin_cos_coeffs,(__cudart_i2opi_d - __cudart_sin_cos_coeffs)
__cudart_sin_cos_coeffs:
        /*0000*/ 	.byte	0x46, 0xd2, 0xb0, 0x2c, 0xf1, 0xe5, 0x5a, 0xbe, 0x92, 0xe3, 0xac, 0x69, 0xe3, 0x1d, 0xc7, 0x3e
        /*0010*/ 	.byte	0xa1, 0x62, 0xdb, 0x19, 0xa0, 0x01, 0x2a, 0xbf, 0x18, 0x08, 0x11, 0x11, 0x11, 0x11, 0x81, 0x3f
        /*0020*/ 	.byte	0x54, 0x55, 0x55, 0x55, 0x55, 0x55, 0xc5, 0xbf, 0x00, 0x00, 0x00, 0x00, 0x00, 0x00, 0x00, 0x00
        /*0030*/ 	.byte	0x00, 0x00, 0x00, 0x00, 0x00, 0x00, 0x00, 0x00, 0x64, 0x81, 0xfd, 0x20, 0x83, 0xff, 0xa8, 0xbd
        /*0040*/ 	.byte	0x28, 0x85, 0xef, 0xc1, 0xa7, 0xee, 0x21, 0x3e, 0xd9, 0xe6, 0x06, 0x8e, 0x4f, 0x7e, 0x92, 0xbe
        /*0050*/ 	.byte	0xe9, 0xbc, 0xdd, 0x19, 0xa0, 0x01, 0xfa, 0x3e, 0x47, 0x5d, 0xc1, 0x16, 0x6c, 0xc1, 0x56, 0xbf
        /*0060*/ 	.byte	0x51, 0x55, 0x55, 0x55, 0x55, 0x55, 0xa5, 0x3f, 0x00, 0x00, 0x00, 0x00, 0x00, 0x00, 0xe0, 0xbf
        /*0070*/ 	.byte	0x00, 0x00, 0x00, 0x00, 0x00, 0x00, 0xf0, 0x3f, 0x00, 0x00, 0x00, 0x00, 0x00, 0x00, 0x00, 0x00
	.type		__cudart_i2opi_d,@object
	.size		__cudart_i2opi_d,(.L_1 - __cudart_i2opi_d)
__cudart_i2opi_d:
        /* <DEDUP_REMOVED lines=9> */
.L_1:


//--------------------- .nv.shared._Z12DCT_cuda_caliPfS_i --------------------------
	.section	.nv.shared._Z12DCT_cuda_caliPfS_i,"aw",@nobits
	.sectionflags	@""
	.align	4
.nv.shared._Z12DCT_cuda_caliPfS_i:
	.zero		1792


//--------------------- .nv.shared.reserved.0     --------------------------
	.section	.nv.shared.reserved.0,"aw",@nobits
	.weak		__nv_reservedSMEM_offset_0_alias
	.size		__nv_reservedSMEM_offset_0_alias, 0, 64
	.other		__nv_reservedSMEM_offset_0_alias,@"STO_CUDA_RESERVED_SHARED STV_DEFAULT"
__nv_reservedSMEM_offset_0_alias:
	.zero		0
	.zero		64


//--------------------- .nv.constant0._Z12DCT_cuda_caliPfS_i --------------------------
	.section	.nv.constant0._Z12DCT_cuda_caliPfS_i,"a",@progbits
	.sectionflags	@""
	.align	4
.nv.constant0._Z12DCT_cuda_caliPfS_i:
	.zero		924


//--------------------- SYMBOLS --------------------------

	.type		.nv.reservedSmem.offset0,@object
	.size		.nv.reservedSmem.offset0,0x4
	.type		.nv.reservedSmem.cap,@object
	.size		.nv.reservedSmem.cap,0x4
